//
// Generated by NVIDIA NVVM Compiler
//
// Compiler Build ID: CL-36424714
// Cuda compilation tools, release 13.0, V13.0.88
// Based on NVVM 20.0.0
//

.version 9.0
.target sm_100
.address_size 64

	// .globl	_Z24layernorm_forward_kernelPKfPfS0_S0_iiiif
.extern .shared .align 16 .b8 shared_data[];
.extern .shared .align 16 .b8 shared_max_exp[];

.visible .entry _Z24layernorm_forward_kernelPKfPfS0_S0_iiiif(
	.param .u64 .ptr .align 1 _Z24layernorm_forward_kernelPKfPfS0_S0_iiiif_param_0,
	.param .u64 .ptr .align 1 _Z24layernorm_forward_kernelPKfPfS0_S0_iiiif_param_1,
	.param .u64 .ptr .align 1 _Z24layernorm_forward_kernelPKfPfS0_S0_iiiif_param_2,
	.param .u64 .ptr .align 1 _Z24layernorm_forward_kernelPKfPfS0_S0_iiiif_param_3,
	.param .u32 _Z24layernorm_forward_kernelPKfPfS0_S0_iiiif_param_4,
	.param .u32 _Z24layernorm_forward_kernelPKfPfS0_S0_iiiif_param_5,
	.param .u32 _Z24layernorm_forward_kernelPKfPfS0_S0_iiiif_param_6,
	.param .u32 _Z24layernorm_forward_kernelPKfPfS0_S0_iiiif_param_7,
	.param .f32 _Z24layernorm_forward_kernelPKfPfS0_S0_iiiif_param_8
)
{
	.reg .pred 	%p<16>;
	.reg .b32 	%r<46>;
	.reg .b32 	%f<41>;
	.reg .b64 	%rd<19>;

	ld.param.u64 	%rd8, [_Z24layernorm_forward_kernelPKfPfS0_S0_iiiif_param_0];
	ld.param.u64 	%rd5, [_Z24layernorm_forward_kernelPKfPfS0_S0_iiiif_param_1];
	ld.param.u64 	%rd6, [_Z24layernorm_forward_kernelPKfPfS0_S0_iiiif_param_2];
	ld.param.u64 	%rd7, [_Z24layernorm_forward_kernelPKfPfS0_S0_iiiif_param_3];
	ld.param.u32 	%r25, [_Z24layernorm_forward_kernelPKfPfS0_S0_iiiif_param_4];
	ld.param.u32 	%r22, [_Z24layernorm_forward_kernelPKfPfS0_S0_iiiif_param_5];
	ld.param.u32 	%r23, [_Z24layernorm_forward_kernelPKfPfS0_S0_iiiif_param_6];
	ld.param.u32 	%r24, [_Z24layernorm_forward_kernelPKfPfS0_S0_iiiif_param_7];
	ld.param.f32 	%f10, [_Z24layernorm_forward_kernelPKfPfS0_S0_iiiif_param_8];
	cvta.to.global.u64 	%rd1, %rd8;
	mov.u32 	%r1, %ctaid.x;
	setp.ge.s32 	%p1, %r1, %r25;
	@%p1 bra 	$L__BB0_24;
	mul.lo.s32 	%r26, %r23, %r22;
	mul.lo.s32 	%r2, %r26, %r24;
	mov.u32 	%r3, %ntid.x;
	mov.u32 	%r45, %tid.x;
	setp.ge.s32 	%p2, %r45, %r2;
	mov.f32 	%f38, 0f00000000;
	@%p2 bra 	$L__BB0_4;
	mul.lo.s32 	%r5, %r2, %r1;
	mov.f32 	%f38, 0f00000000;
	mov.u32 	%r41, %r45;
$L__BB0_3:
	add.s32 	%r27, %r41, %r5;
	mul.wide.s32 	%rd9, %r27, 4;
	add.s64 	%rd10, %rd1, %rd9;
	ld.global.f32 	%f13, [%rd10];
	add.f32 	%f38, %f38, %f13;
	add.s32 	%r41, %r41, %r3;
	setp.lt.s32 	%p3, %r41, %r2;
	@%p3 bra 	$L__BB0_3;
$L__BB0_4:
	shl.b32 	%r28, %r45, 2;
	mov.u32 	%r29, shared_data;
	add.s32 	%r8, %r29, %r28;
	st.shared.f32 	[%r8], %f38;
	bar.sync 	0;
	setp.lt.u32 	%p4, %r3, 2;
	@%p4 bra 	$L__BB0_9;
	mov.u32 	%r42, %r3;
$L__BB0_6:
	shr.u32 	%r10, %r42, 1;
	setp.ge.u32 	%p5, %r45, %r10;
	@%p5 bra 	$L__BB0_8;
	shl.b32 	%r30, %r10, 2;
	add.s32 	%r31, %r8, %r30;
	ld.shared.f32 	%f14, [%r31];
	ld.shared.f32 	%f15, [%r8];
	add.f32 	%f16, %f14, %f15;
	st.shared.f32 	[%r8], %f16;
$L__BB0_8:
	bar.sync 	0;
	setp.gt.u32 	%p6, %r42, 3;
	mov.u32 	%r42, %r10;
	@%p6 bra 	$L__BB0_6;
$L__BB0_9:
	setp.ne.s32 	%p7, %r45, 0;
	@%p7 bra 	$L__BB0_11;
	ld.shared.f32 	%f17, [shared_data];
	cvt.rn.f32.s32 	%f18, %r2;
	div.rn.f32 	%f19, %f17, %f18;
	st.shared.f32 	[shared_data], %f19;
$L__BB0_11:
	setp.ge.s32 	%p8, %r45, %r2;
	bar.sync 	0;
	mov.f32 	%f40, 0f00000000;
	ld.shared.f32 	%f4, [shared_data];
	@%p8 bra 	$L__BB0_14;
	mul.lo.s32 	%r11, %r2, %r1;
	mov.f32 	%f40, 0f00000000;
	mov.u32 	%r43, %r45;
$L__BB0_13:
	add.s32 	%r32, %r43, %r11;
	mul.wide.s32 	%rd11, %r32, 4;
	add.s64 	%rd12, %rd1, %rd11;
	ld.global.f32 	%f22, [%rd12];
	sub.f32 	%f23, %f22, %f4;
	fma.rn.f32 	%f40, %f23, %f23, %f40;
	add.s32 	%r43, %r43, %r3;
	setp.lt.s32 	%p9, %r43, %r2;
	@%p9 bra 	$L__BB0_13;
$L__BB0_14:
	shl.b32 	%r33, %r3, 2;
	add.s32 	%r14, %r29, %r33;
	setp.lt.u32 	%p10, %r3, 2;
	add.s32 	%r15, %r14, %r28;
	st.shared.f32 	[%r15], %f40;
	bar.sync 	0;
	@%p10 bra 	$L__BB0_19;
	mov.u32 	%r44, %r3;
$L__BB0_16:
	shr.u32 	%r17, %r44, 1;
	setp.ge.u32 	%p11, %r45, %r17;
	@%p11 bra 	$L__BB0_18;
	shl.b32 	%r36, %r17, 2;
	add.s32 	%r37, %r15, %r36;
	ld.shared.f32 	%f24, [%r37];
	ld.shared.f32 	%f25, [%r15];
	add.f32 	%f26, %f24, %f25;
	st.shared.f32 	[%r15], %f26;
$L__BB0_18:
	bar.sync 	0;
	setp.gt.u32 	%p12, %r44, 3;
	mov.u32 	%r44, %r17;
	@%p12 bra 	$L__BB0_16;
$L__BB0_19:
	setp.ne.s32 	%p13, %r45, 0;
	@%p13 bra 	$L__BB0_21;
	ld.shared.f32 	%f27, [%r14];
	cvt.rn.f32.s32 	%f28, %r2;
	div.rn.f32 	%f29, %f27, %f28;
	st.shared.f32 	[%r14], %f29;
$L__BB0_21:
	setp.ge.s32 	%p14, %r45, %r2;
	bar.sync 	0;
	ld.shared.f32 	%f30, [%r14];
	add.f32 	%f8, %f10, %f30;
	@%p14 bra 	$L__BB0_24;
	mul.lo.s32 	%r18, %r2, %r1;
	mul.lo.s32 	%r19, %r24, %r23;
	cvta.to.global.u64 	%rd2, %rd6;
	cvta.to.global.u64 	%rd3, %rd7;
	cvta.to.global.u64 	%rd4, %rd5;
	rsqrt.approx.f32 	%f9, %f8;
$L__BB0_23:
	add.s32 	%r38, %r45, %r18;
	div.s32 	%r39, %r45, %r19;
	rem.s32 	%r40, %r39, %r22;
	mul.wide.s32 	%rd13, %r38, 4;
	add.s64 	%rd14, %rd1, %rd13;
	ld.global.f32 	%f31, [%rd14];
	sub.f32 	%f32, %f31, %f4;
	mul.f32 	%f33, %f9, %f32;
	mul.wide.s32 	%rd15, %r40, 4;
	add.s64 	%rd16, %rd2, %rd15;
	ld.global.f32 	%f34, [%rd16];
	add.s64 	%rd17, %rd3, %rd15;
	ld.global.f32 	%f35, [%rd17];
	fma.rn.f32 	%f36, %f34, %f33, %f35;
	add.s64 	%rd18, %rd4, %rd13;
	st.global.f32 	[%rd18], %f36;
	add.s32 	%r45, %r45, %r3;
	setp.lt.s32 	%p15, %r45, %r2;
	@%p15 bra 	$L__BB0_23;
$L__BB0_24:
	ret;

}
	// .globl	_Z22gelu_activation_kernelPKfPfi
.visible .entry _Z22gelu_activation_kernelPKfPfi(
	.param .u64 .ptr .align 1 _Z22gelu_activation_kernelPKfPfi_param_0,
	.param .u64 .ptr .align 1 _Z22gelu_activation_kernelPKfPfi_param_1,
	.param .u32 _Z22gelu_activation_kernelPKfPfi_param_2
)
{
	.reg .pred 	%p<4>;
	.reg .b32 	%r<6>;
	.reg .b32 	%f<24>;
	.reg .b64 	%rd<8>;

	ld.param.u64 	%rd1, [_Z22gelu_activation_kernelPKfPfi_param_0];
	ld.param.u64 	%rd2, [_Z22gelu_activation_kernelPKfPfi_param_1];
	ld.param.u32 	%r2, [_Z22gelu_activation_kernelPKfPfi_param_2];
	mov.u32 	%r3, %ctaid.x;
	mov.u32 	%r4, %ntid.x;
	mov.u32 	%r5, %tid.x;
	mad.lo.s32 	%r1, %r3, %r4, %r5;
	setp.ge.s32 	%p1, %r1, %r2;
	@%p1 bra 	$L__BB1_2;
	cvta.to.global.u64 	%rd3, %rd1;
	cvta.to.global.u64 	%rd4, %rd2;
	mul.wide.s32 	%rd5, %r1, 4;
	add.s64 	%rd6, %rd3, %rd5;
	ld.global.f32 	%f1, [%rd6];
	mul.f32 	%f2, %f1, %f1;
	mul.f32 	%f3, %f1, %f2;
	fma.rn.f32 	%f4, %f3, 0f3D372713, %f1;
	mul.f32 	%f5, %f4, 0f3F4C422A;
	abs.f32 	%f6, %f5;
	mul.f32 	%f7, %f6, 0f4038AA3B;
	ex2.approx.ftz.f32 	%f8, %f7;
	add.f32 	%f9, %f8, 0f3F800000;
	rcp.approx.ftz.f32 	%f10, %f9;
	fma.rn.f32 	%f11, %f10, 0fC0000000, 0f3F800000;
	setp.ge.f32 	%p2, %f6, 0f41102CB4;
	selp.f32 	%f12, 0f3F800000, %f11, %p2;
	copysign.f32 	%f13, %f5, %f12;
	mul.f32 	%f14, %f5, %f5;
	fma.rn.f32 	%f15, %f14, 0f3C80F082, 0fBD563CAE;
	fma.rn.f32 	%f16, %f15, %f14, 0f3E085941;
	fma.rn.f32 	%f17, %f16, %f14, 0fBEAAA9ED;
	fma.rn.f32 	%f18, %f17, %f14, 0f00000000;
	fma.rn.f32 	%f19, %f18, %f5, %f5;
	setp.ge.f32 	%p3, %f6, 0f3F19999A;
	selp.f32 	%f20, %f13, %f19, %p3;
	mul.f32 	%f21, %f1, 0f3F000000;
	add.f32 	%f22, %f20, 0f3F800000;
	mul.f32 	%f23, %f21, %f22;
	add.s64 	%rd7, %rd4, %rd5;
	st.global.f32 	[%rd7], %f23;
$L__BB1_2:
	ret;

}
	// .globl	_Z23swish_activation_kernelPKfPfif
.visible .entry _Z23swish_activation_kernelPKfPfif(
	.param .u64 .ptr .align 1 _Z23swish_activation_kernelPKfPfif_param_0,
	.param .u64 .ptr .align 1 _Z23swish_activation_kernelPKfPfif_param_1,
	.param .u32 _Z23swish_activation_kernelPKfPfif_param_2,
	.param .f32 _Z23swish_activation_kernelPKfPfif_param_3
)
{
	.reg .pred 	%p<2>;
	.reg .b32 	%r<8>;
	.reg .b32 	%f<19>;
	.reg .b64 	%rd<8>;

	ld.param.u64 	%rd1, [_Z23swish_activation_kernelPKfPfif_param_0];
	ld.param.u64 	%rd2, [_Z23swish_activation_kernelPKfPfif_param_1];
	ld.param.u32 	%r2, [_Z23swish_activation_kernelPKfPfif_param_2];
	ld.param.f32 	%f1, [_Z23swish_activation_kernelPKfPfif_param_3];
	mov.u32 	%r3, %ctaid.x;
	mov.u32 	%r4, %ntid.x;
	mov.u32 	%r5, %tid.x;
	mad.lo.s32 	%r1, %r3, %r4, %r5;
	setp.ge.s32 	%p1, %r1, %r2;
	@%p1 bra 	$L__BB2_2;
	cvta.to.global.u64 	%rd3, %rd1;
	cvta.to.global.u64 	%rd4, %rd2;
	mul.wide.s32 	%rd5, %r1, 4;
	add.s64 	%rd6, %rd3, %rd5;
	ld.global.f32 	%f2, [%rd6];
	neg.f32 	%f3, %f1;
	mul.f32 	%f4, %f2, %f3;
	fma.rn.f32 	%f5, %f4, 0f3BBB989D, 0f3F000000;
	cvt.sat.f32.f32 	%f6, %f5;
	mov.f32 	%f7, 0f4B400001;
	mov.f32 	%f8, 0f437C0000;
	fma.rm.f32 	%f9, %f6, %f8, %f7;
	add.f32 	%f10, %f9, 0fCB40007F;
	neg.f32 	%f11, %f10;
	fma.rn.f32 	%f12, %f4, 0f3FB8AA3B, %f11;
	fma.rn.f32 	%f13, %f4, 0f32A57060, %f12;
	mov.b32 	%r6, %f9;
	shl.b32 	%r7, %r6, 23;
	mov.b32 	%f14, %r7;
	ex2.approx.ftz.f32 	%f15, %f13;
	fma.rn.f32 	%f16, %f15, %f14, 0f3F800000;
	rcp.rn.f32 	%f17, %f16;
	mul.f32 	%f18, %f2, %f17;
	add.s64 	%rd7, %rd4, %rd5;
	st.global.f32 	[%rd7], %f18;
$L__BB2_2:
	ret;

}
	// .globl	_Z17focal_loss_kernelPKfPKiPfiiff
.visible .entry _Z17focal_loss_kernelPKfPKiPfiiff(
	.param .u64 .ptr .align 1 _Z17focal_loss_kernelPKfPKiPfiiff_param_0,
	.param .u64 .ptr .align 1 _Z17focal_loss_kernelPKfPKiPfiiff_param_1,
	.param .u64 .ptr .align 1 _Z17focal_loss_kernelPKfPKiPfiiff_param_2,
	.param .u32 _Z17focal_loss_kernelPKfPKiPfiiff_param_3,
	.param .u32 _Z17focal_loss_kernelPKfPKiPfiiff_param_4,
	.param .f32 _Z17focal_loss_kernelPKfPKiPfiiff_param_5,
	.param .f32 _Z17focal_loss_kernelPKfPKiPfiiff_param_6
)
{
	.reg .pred 	%p<26>;
	.reg .b32 	%r<27>;
	.reg .b32 	%f<105>;
	.reg .b64 	%rd<13>;

	ld.param.u64 	%rd1, [_Z17focal_loss_kernelPKfPKiPfiiff_param_0];
	ld.param.u64 	%rd2, [_Z17focal_loss_kernelPKfPKiPfiiff_param_1];
	ld.param.u64 	%rd3, [_Z17focal_loss_kernelPKfPKiPfiiff_param_2];
	ld.param.u32 	%r3, [_Z17focal_loss_kernelPKfPKiPfiiff_param_3];
	ld.param.u32 	%r2, [_Z17focal_loss_kernelPKfPKiPfiiff_param_4];
	ld.param.f32 	%f11, [_Z17focal_loss_kernelPKfPKiPfiiff_param_5];
	ld.param.f32 	%f12, [_Z17focal_loss_kernelPKfPKiPfiiff_param_6];
	mov.u32 	%r4, %ctaid.x;
	mov.u32 	%r5, %ntid.x;
	mov.u32 	%r6, %tid.x;
	mad.lo.s32 	%r1, %r4, %r5, %r6;
	setp.ge.s32 	%p1, %r1, %r3;
	mov.f32 	%f104, 0f3F800000;
	@%p1 bra 	$L__BB3_10;
	cvta.to.global.u64 	%rd4, %rd2;
	cvta.to.global.u64 	%rd5, %rd1;
	mul.wide.s32 	%rd6, %r1, 4;
	add.s64 	%rd7, %rd4, %rd6;
	ld.global.u32 	%r7, [%rd7];
	mad.lo.s32 	%r8, %r2, %r1, %r7;
	mul.wide.s32 	%rd8, %r8, 4;
	add.s64 	%rd9, %rd5, %rd8;
	ld.global.f32 	%f14, [%rd9];
	max.f32 	%f15, %f14, 0f33D6BF95;
	min.f32 	%f1, %f15, 0f3F7FFFFE;
	mov.f32 	%f13, 0f3F800000;
	sub.f32 	%f2, %f13, %f1;
	mul.f32 	%f16, %f12, 0f3F000000;
	cvt.rzi.f32.f32 	%f17, %f16;
	add.f32 	%f18, %f17, %f17;
	sub.f32 	%f19, %f12, %f18;
	abs.f32 	%f3, %f19;
	abs.f32 	%f4, %f2;
	setp.lt.f32 	%p2, %f4, 0f00800000;
	mul.f32 	%f20, %f4, 0f4B800000;
	selp.f32 	%f21, %f20, %f4, %p2;
	selp.f32 	%f22, 0fC1C00000, 0f00000000, %p2;
	mov.b32 	%r9, %f21;
	add.s32 	%r10, %r9, -1060439283;
	and.b32  	%r11, %r10, -8388608;
	sub.s32 	%r12, %r9, %r11;
	mov.b32 	%f23, %r12;
	cvt.rn.f32.s32 	%f24, %r11;
	fma.rn.f32 	%f25, %f24, 0f34000000, %f22;
	add.f32 	%f26, %f23, 0fBF800000;
	add.f32 	%f27, %f23, 0f3F800000;
	rcp.approx.ftz.f32 	%f28, %f27;
	add.f32 	%f29, %f26, %f26;
	mul.f32 	%f30, %f29, %f28;
	mul.f32 	%f31, %f30, %f30;
	sub.f32 	%f32, %f26, %f30;
	add.f32 	%f33, %f32, %f32;
	neg.f32 	%f34, %f30;
	fma.rn.f32 	%f35, %f34, %f26, %f33;
	mul.rn.f32 	%f36, %f28, %f35;
	fma.rn.f32 	%f37, %f31, 0f3A2C32E4, 0f3B52E7DB;
	fma.rn.f32 	%f38, %f37, %f31, 0f3C93BB73;
	fma.rn.f32 	%f39, %f38, %f31, 0f3DF6384F;
	mul.rn.f32 	%f40, %f39, %f31;
	fma.rn.f32 	%f41, %f30, 0f3FB8AA3B, %f25;
	sub.f32 	%f42, %f25, %f41;
	fma.rn.f32 	%f43, %f30, 0f3FB8AA3B, %f42;
	fma.rn.f32 	%f44, %f36, 0f3FB8AA3B, %f43;
	fma.rn.f32 	%f45, %f30, 0f32A55E34, %f44;
	mul.f32 	%f46, %f40, 0f40400000;
	fma.rn.f32 	%f47, %f46, %f36, %f45;
	fma.rn.f32 	%f48, %f40, %f30, %f47;
	add.rn.f32 	%f49, %f41, %f48;
	neg.f32 	%f50, %f41;
	add.rn.f32 	%f51, %f49, %f50;
	neg.f32 	%f52, %f51;
	add.rn.f32 	%f53, %f48, %f52;
	mul.rn.f32 	%f54, %f49, %f12;
	neg.f32 	%f55, %f54;
	fma.rn.f32 	%f56, %f49, %f12, %f55;
	fma.rn.f32 	%f57, %f53, %f12, %f56;
	cvt.rni.f32.f32 	%f58, %f54;
	sub.f32 	%f59, %f54, %f58;
	add.f32 	%f60, %f59, %f57;
	fma.rn.f32 	%f61, %f60, 0f391FCB8E, 0f3AAF85ED;
	fma.rn.f32 	%f62, %f61, %f60, 0f3C1D9856;
	fma.rn.f32 	%f63, %f62, %f60, 0f3D6357BB;
	fma.rn.f32 	%f64, %f63, %f60, 0f3E75FDEC;
	fma.rn.f32 	%f65, %f64, %f60, 0f3F317218;
	fma.rn.f32 	%f66, %f65, %f60, 0f3F800000;
	cvt.rzi.s32.f32 	%r13, %f58;
	setp.gt.f32 	%p3, %f58, 0f00000000;
	selp.b32 	%r14, 0, -2097152000, %p3;
	add.s32 	%r15, %r14, 2130706432;
	mov.b32 	%f67, %r15;
	mul.f32 	%f68, %f66, %f67;
	shl.b32 	%r16, %r13, 23;
	sub.s32 	%r17, %r16, %r14;
	mov.b32 	%f69, %r17;
	mul.f32 	%f70, %f68, %f69;
	abs.f32 	%f71, %f54;
	setp.gt.f32 	%p4, %f71, 0f43180000;
	setp.lt.f32 	%p5, %f54, 0f00000000;
	selp.f32 	%f72, 0f00000000, 0f7F800000, %p5;
	selp.f32 	%f5, %f72, %f70, %p4;
	setp.eq.f32 	%p6, %f2, 0f3F800000;
	setp.eq.f32 	%p7, %f12, 0f00000000;
	or.pred  	%p8, %p7, %p6;
	@%p8 bra 	$L__BB3_9;
	setp.num.f32 	%p9, %f4, %f4;
	abs.f32 	%f73, %f12;
	setp.num.f32 	%p10, %f73, %f73;
	and.pred  	%p11, %p9, %p10;
	@%p11 bra 	$L__BB3_4;
	add.rn.f32 	%f104, %f2, %f12;
	bra.uni 	$L__BB3_9;
$L__BB3_4:
	setp.neu.f32 	%p12, %f2, 0f00000000;
	setp.neu.f32 	%p13, %f4, 0f7F800000;
	and.pred  	%p14, %p12, %p13;
	@%p14 bra 	$L__BB3_6;
	setp.neu.f32 	%p21, %f3, 0f3F800000;
	add.f32 	%f78, %f2, %f2;
	mov.b32 	%r18, %f78;
	setp.lt.f32 	%p22, %f12, 0f00000000;
	xor.b32  	%r19, %r18, 2139095040;
	selp.b32 	%r20, %r19, %r18, %p22;
	and.b32  	%r21, %r20, 2147483647;
	selp.b32 	%r22, %r21, %r20, %p21;
	mov.b32 	%f104, %r22;
	bra.uni 	$L__BB3_9;
$L__BB3_6:
	setp.eq.f32 	%p15, %f2, 0fBF800000;
	setp.eq.f32 	%p16, %f73, 0f7F800000;
	and.pred  	%p17, %p15, %p16;
	@%p17 bra 	$L__BB3_9;
	setp.geu.f32 	%p18, %f2, 0f00000000;
	mov.f32 	%f104, %f5;
	@%p18 bra 	$L__BB3_9;
	setp.neu.f32 	%p19, %f3, 0f3F800000;
	neg.f32 	%f75, %f5;
	selp.f32 	%f76, %f5, %f75, %p19;
	cvt.rmi.f32.f32 	%f77, %f12;
	setp.neu.f32 	%p20, %f12, %f77;
	selp.f32 	%f104, 0f7FFFFFFF, %f76, %p20;
$L__BB3_9:
	neg.f32 	%f79, %f11;
	mul.f32 	%f80, %f104, %f79;
	setp.lt.f32 	%p23, %f1, 0f00800000;
	mul.f32 	%f81, %f1, 0f4B000000;
	selp.f32 	%f82, %f81, %f1, %p23;
	selp.f32 	%f83, 0fC1B80000, 0f00000000, %p23;
	mov.b32 	%r23, %f82;
	add.s32 	%r24, %r23, -1059760811;
	and.b32  	%r25, %r24, -8388608;
	sub.s32 	%r26, %r23, %r25;
	mov.b32 	%f84, %r26;
	cvt.rn.f32.s32 	%f85, %r25;
	fma.rn.f32 	%f86, %f85, 0f34000000, %f83;
	add.f32 	%f87, %f84, 0fBF800000;
	fma.rn.f32 	%f88, %f87, 0fBE055027, 0f3E1039F6;
	fma.rn.f32 	%f89, %f88, %f87, 0fBDF8CDCC;
	fma.rn.f32 	%f90, %f89, %f87, 0f3E0F2955;
	fma.rn.f32 	%f91, %f90, %f87, 0fBE2AD8B9;
	fma.rn.f32 	%f92, %f91, %f87, 0f3E4CED0B;
	fma.rn.f32 	%f93, %f92, %f87, 0fBE7FFF22;
	fma.rn.f32 	%f94, %f93, %f87, 0f3EAAAA78;
	fma.rn.f32 	%f95, %f94, %f87, 0fBF000000;
	mul.f32 	%f96, %f87, %f95;
	fma.rn.f32 	%f97, %f96, %f87, %f87;
	fma.rn.f32 	%f98, %f86, 0f3F317218, %f97;
	setp.gt.u32 	%p24, %r23, 2139095039;
	fma.rn.f32 	%f99, %f82, 0f7F800000, 0f7F800000;
	selp.f32 	%f100, %f99, %f98, %p24;
	setp.eq.f32 	%p25, %f82, 0f00000000;
	selp.f32 	%f101, 0fFF800000, %f100, %p25;
	mul.f32 	%f102, %f101, %f80;
	cvta.to.global.u64 	%rd10, %rd3;
	add.s64 	%rd12, %rd10, %rd6;
	st.global.f32 	[%rd12], %f102;
$L__BB3_10:
	ret;

}
	// .globl	_Z36label_smoothing_cross_entropy_kernelPKfPKiPfiif
.visible .entry _Z36label_smoothing_cross_entropy_kernelPKfPKiPfiif(
	.param .u64 .ptr .align 1 _Z36label_smoothing_cross_entropy_kernelPKfPKiPfiif_param_0,
	.param .u64 .ptr .align 1 _Z36label_smoothing_cross_entropy_kernelPKfPKiPfiif_param_1,
	.param .u64 .ptr .align 1 _Z36label_smoothing_cross_entropy_kernelPKfPKiPfiif_param_2,
	.param .u32 _Z36label_smoothing_cross_entropy_kernelPKfPKiPfiif_param_3,
	.param .u32 _Z36label_smoothing_cross_entropy_kernelPKfPKiPfiif_param_4,
	.param .f32 _Z36label_smoothing_cross_entropy_kernelPKfPKiPfiif_param_5
)
{
	.reg .pred 	%p<23>;
	.reg .b32 	%r<63>;
	.reg .b32 	%f<178>;
	.reg .b64 	%rd<18>;

	ld.param.u64 	%rd5, [_Z36label_smoothing_cross_entropy_kernelPKfPKiPfiif_param_0];
	ld.param.u64 	%rd3, [_Z36label_smoothing_cross_entropy_kernelPKfPKiPfiif_param_1];
	ld.param.u64 	%rd4, [_Z36label_smoothing_cross_entropy_kernelPKfPKiPfiif_param_2];
	ld.param.u32 	%r17, [_Z36label_smoothing_cross_entropy_kernelPKfPKiPfiif_param_3];
	ld.param.u32 	%r16, [_Z36label_smoothing_cross_entropy_kernelPKfPKiPfiif_param_4];
	ld.param.f32 	%f12, [_Z36label_smoothing_cross_entropy_kernelPKfPKiPfiif_param_5];
	cvta.to.global.u64 	%rd1, %rd5;
	mov.u32 	%r18, %ctaid.x;
	mov.u32 	%r19, %ntid.x;
	mov.u32 	%r20, %tid.x;
	mad.lo.s32 	%r1, %r18, %r19, %r20;
	setp.ge.s32 	%p1, %r1, %r17;
	@%p1 bra 	$L__BB4_11;
	cvta.to.global.u64 	%rd6, %rd3;
	mul.wide.s32 	%rd7, %r1, 4;
	add.s64 	%rd8, %rd6, %rd7;
	ld.global.u32 	%r2, [%rd8];
	mov.f32 	%f14, 0f3F800000;
	sub.f32 	%f15, %f14, %f12;
	cvt.rn.f32.s32 	%f16, %r16;
	div.rn.f32 	%f1, %f12, %f16;
	add.f32 	%f2, %f15, %f1;
	setp.lt.s32 	%p2, %r16, 1;
	mov.f32 	%f177, 0f00000000;
	@%p2 bra 	$L__BB4_10;
	mul.lo.s32 	%r3, %r16, %r1;
	and.b32  	%r4, %r16, 3;
	setp.lt.u32 	%p3, %r16, 4;
	mov.f32 	%f177, 0f00000000;
	mov.b32 	%r62, 0;
	@%p3 bra 	$L__BB4_5;
	and.b32  	%r62, %r16, 2147483644;
	neg.s32 	%r59, %r2;
	add.s64 	%rd2, %rd1, 8;
	mov.f32 	%f177, 0f00000000;
	mov.b32 	%r60, 0;
	mov.u32 	%r58, %r3;
$L__BB4_4:
	.pragma "nounroll";
	mul.wide.s32 	%rd9, %r58, 4;
	add.s64 	%rd10, %rd2, %rd9;
	ld.global.f32 	%f20, [%rd10+-8];
	max.f32 	%f21, %f20, 0f33D6BF95;
	setp.eq.s32 	%p4, %r59, 0;
	selp.f32 	%f22, %f2, %f1, %p4;
	mov.b32 	%r23, %f21;
	add.s32 	%r24, %r23, -1059760811;
	and.b32  	%r25, %r24, -8388608;
	sub.s32 	%r26, %r23, %r25;
	mov.b32 	%f23, %r26;
	cvt.rn.f32.s32 	%f24, %r25;
	fma.rn.f32 	%f25, %f24, 0f34000000, 0f00000000;
	add.f32 	%f26, %f23, 0fBF800000;
	fma.rn.f32 	%f27, %f26, 0fBE055027, 0f3E1039F6;
	fma.rn.f32 	%f28, %f27, %f26, 0fBDF8CDCC;
	fma.rn.f32 	%f29, %f28, %f26, 0f3E0F2955;
	fma.rn.f32 	%f30, %f29, %f26, 0fBE2AD8B9;
	fma.rn.f32 	%f31, %f30, %f26, 0f3E4CED0B;
	fma.rn.f32 	%f32, %f31, %f26, 0fBE7FFF22;
	fma.rn.f32 	%f33, %f32, %f26, 0f3EAAAA78;
	fma.rn.f32 	%f34, %f33, %f26, 0fBF000000;
	mul.f32 	%f35, %f26, %f34;
	fma.rn.f32 	%f36, %f35, %f26, %f26;
	fma.rn.f32 	%f37, %f25, 0f3F317218, %f36;
	setp.gt.u32 	%p5, %r23, 2139095039;
	fma.rn.f32 	%f38, %f21, 0f7F800000, 0f7F800000;
	selp.f32 	%f39, %f38, %f37, %p5;
	mul.f32 	%f40, %f22, %f39;
	sub.f32 	%f41, %f177, %f40;
	add.s32 	%r27, %r60, 1;
	ld.global.f32 	%f42, [%rd10+-4];
	max.f32 	%f43, %f42, 0f33D6BF95;
	setp.eq.s32 	%p6, %r27, %r2;
	selp.f32 	%f44, %f2, %f1, %p6;
	mov.b32 	%r28, %f43;
	add.s32 	%r29, %r28, -1059760811;
	and.b32  	%r30, %r29, -8388608;
	sub.s32 	%r31, %r28, %r30;
	mov.b32 	%f45, %r31;
	cvt.rn.f32.s32 	%f46, %r30;
	fma.rn.f32 	%f47, %f46, 0f34000000, 0f00000000;
	add.f32 	%f48, %f45, 0fBF800000;
	fma.rn.f32 	%f49, %f48, 0fBE055027, 0f3E1039F6;
	fma.rn.f32 	%f50, %f49, %f48, 0fBDF8CDCC;
	fma.rn.f32 	%f51, %f50, %f48, 0f3E0F2955;
	fma.rn.f32 	%f52, %f51, %f48, 0fBE2AD8B9;
	fma.rn.f32 	%f53, %f52, %f48, 0f3E4CED0B;
	fma.rn.f32 	%f54, %f53, %f48, 0fBE7FFF22;
	fma.rn.f32 	%f55, %f54, %f48, 0f3EAAAA78;
	fma.rn.f32 	%f56, %f55, %f48, 0fBF000000;
	mul.f32 	%f57, %f48, %f56;
	fma.rn.f32 	%f58, %f57, %f48, %f48;
	fma.rn.f32 	%f59, %f47, 0f3F317218, %f58;
	setp.gt.u32 	%p7, %r28, 2139095039;
	fma.rn.f32 	%f60, %f43, 0f7F800000, 0f7F800000;
	selp.f32 	%f61, %f60, %f59, %p7;
	mul.f32 	%f62, %f44, %f61;
	sub.f32 	%f63, %f41, %f62;
	add.s32 	%r32, %r60, 2;
	ld.global.f32 	%f64, [%rd10];
	max.f32 	%f65, %f64, 0f33D6BF95;
	setp.eq.s32 	%p8, %r32, %r2;
	selp.f32 	%f66, %f2, %f1, %p8;
	mov.b32 	%r33, %f65;
	add.s32 	%r34, %r33, -1059760811;
	and.b32  	%r35, %r34, -8388608;
	sub.s32 	%r36, %r33, %r35;
	mov.b32 	%f67, %r36;
	cvt.rn.f32.s32 	%f68, %r35;
	fma.rn.f32 	%f69, %f68, 0f34000000, 0f00000000;
	add.f32 	%f70, %f67, 0fBF800000;
	fma.rn.f32 	%f71, %f70, 0fBE055027, 0f3E1039F6;
	fma.rn.f32 	%f72, %f71, %f70, 0fBDF8CDCC;
	fma.rn.f32 	%f73, %f72, %f70, 0f3E0F2955;
	fma.rn.f32 	%f74, %f73, %f70, 0fBE2AD8B9;
	fma.rn.f32 	%f75, %f74, %f70, 0f3E4CED0B;
	fma.rn.f32 	%f76, %f75, %f70, 0fBE7FFF22;
	fma.rn.f32 	%f77, %f76, %f70, 0f3EAAAA78;
	fma.rn.f32 	%f78, %f77, %f70, 0fBF000000;
	mul.f32 	%f79, %f70, %f78;
	fma.rn.f32 	%f80, %f79, %f70, %f70;
	fma.rn.f32 	%f81, %f69, 0f3F317218, %f80;
	setp.gt.u32 	%p9, %r33, 2139095039;
	fma.rn.f32 	%f82, %f65, 0f7F800000, 0f7F800000;
	selp.f32 	%f83, %f82, %f81, %p9;
	mul.f32 	%f84, %f66, %f83;
	sub.f32 	%f85, %f63, %f84;
	add.s32 	%r37, %r60, 3;
	ld.global.f32 	%f86, [%rd10+4];
	max.f32 	%f87, %f86, 0f33D6BF95;
	setp.eq.s32 	%p10, %r37, %r2;
	selp.f32 	%f88, %f2, %f1, %p10;
	mov.b32 	%r38, %f87;
	add.s32 	%r39, %r38, -1059760811;
	and.b32  	%r40, %r39, -8388608;
	sub.s32 	%r41, %r38, %r40;
	mov.b32 	%f89, %r41;
	cvt.rn.f32.s32 	%f90, %r40;
	fma.rn.f32 	%f91, %f90, 0f34000000, 0f00000000;
	add.f32 	%f92, %f89, 0fBF800000;
	fma.rn.f32 	%f93, %f92, 0fBE055027, 0f3E1039F6;
	fma.rn.f32 	%f94, %f93, %f92, 0fBDF8CDCC;
	fma.rn.f32 	%f95, %f94, %f92, 0f3E0F2955;
	fma.rn.f32 	%f96, %f95, %f92, 0fBE2AD8B9;
	fma.rn.f32 	%f97, %f96, %f92, 0f3E4CED0B;
	fma.rn.f32 	%f98, %f97, %f92, 0fBE7FFF22;
	fma.rn.f32 	%f99, %f98, %f92, 0f3EAAAA78;
	fma.rn.f32 	%f100, %f99, %f92, 0fBF000000;
	mul.f32 	%f101, %f92, %f100;
	fma.rn.f32 	%f102, %f101, %f92, %f92;
	fma.rn.f32 	%f103, %f91, 0f3F317218, %f102;
	setp.gt.u32 	%p11, %r38, 2139095039;
	fma.rn.f32 	%f104, %f87, 0f7F800000, 0f7F800000;
	selp.f32 	%f105, %f104, %f103, %p11;
	mul.f32 	%f106, %f88, %f105;
	sub.f32 	%f177, %f85, %f106;
	add.s32 	%r60, %r60, 4;
	add.s32 	%r59, %r59, 4;
	add.s32 	%r58, %r58, 4;
	setp.ne.s32 	%p12, %r60, %r62;
	@%p12 bra 	$L__BB4_4;
$L__BB4_5:
	setp.eq.s32 	%p13, %r4, 0;
	@%p13 bra 	$L__BB4_10;
	setp.eq.s32 	%p14, %r4, 1;
	@%p14 bra 	$L__BB4_8;
	add.s32 	%r42, %r62, %r3;
	mul.wide.s32 	%rd11, %r42, 4;
	add.s64 	%rd12, %rd1, %rd11;
	ld.global.f32 	%f108, [%rd12];
	max.f32 	%f109, %f108, 0f33D6BF95;
	setp.eq.s32 	%p15, %r62, %r2;
	selp.f32 	%f110, %f2, %f1, %p15;
	mov.b32 	%r43, %f109;
	add.s32 	%r44, %r43, -1059760811;
	and.b32  	%r45, %r44, -8388608;
	sub.s32 	%r46, %r43, %r45;
	mov.b32 	%f111, %r46;
	cvt.rn.f32.s32 	%f112, %r45;
	fma.rn.f32 	%f113, %f112, 0f34000000, 0f00000000;
	add.f32 	%f114, %f111, 0fBF800000;
	fma.rn.f32 	%f115, %f114, 0fBE055027, 0f3E1039F6;
	fma.rn.f32 	%f116, %f115, %f114, 0fBDF8CDCC;
	fma.rn.f32 	%f117, %f116, %f114, 0f3E0F2955;
	fma.rn.f32 	%f118, %f117, %f114, 0fBE2AD8B9;
	fma.rn.f32 	%f119, %f118, %f114, 0f3E4CED0B;
	fma.rn.f32 	%f120, %f119, %f114, 0fBE7FFF22;
	fma.rn.f32 	%f121, %f120, %f114, 0f3EAAAA78;
	fma.rn.f32 	%f122, %f121, %f114, 0fBF000000;
	mul.f32 	%f123, %f114, %f122;
	fma.rn.f32 	%f124, %f123, %f114, %f114;
	fma.rn.f32 	%f125, %f113, 0f3F317218, %f124;
	setp.gt.u32 	%p16, %r43, 2139095039;
	fma.rn.f32 	%f126, %f109, 0f7F800000, 0f7F800000;
	selp.f32 	%f127, %f126, %f125, %p16;
	mul.f32 	%f128, %f110, %f127;
	sub.f32 	%f129, %f177, %f128;
	add.s32 	%r47, %r62, 1;
	ld.global.f32 	%f130, [%rd12+4];
	max.f32 	%f131, %f130, 0f33D6BF95;
	setp.eq.s32 	%p17, %r47, %r2;
	selp.f32 	%f132, %f2, %f1, %p17;
	mov.b32 	%r48, %f131;
	add.s32 	%r49, %r48, -1059760811;
	and.b32  	%r50, %r49, -8388608;
	sub.s32 	%r51, %r48, %r50;
	mov.b32 	%f133, %r51;
	cvt.rn.f32.s32 	%f134, %r50;
	fma.rn.f32 	%f135, %f134, 0f34000000, 0f00000000;
	add.f32 	%f136, %f133, 0fBF800000;
	fma.rn.f32 	%f137, %f136, 0fBE055027, 0f3E1039F6;
	fma.rn.f32 	%f138, %f137, %f136, 0fBDF8CDCC;
	fma.rn.f32 	%f139, %f138, %f136, 0f3E0F2955;
	fma.rn.f32 	%f140, %f139, %f136, 0fBE2AD8B9;
	fma.rn.f32 	%f141, %f140, %f136, 0f3E4CED0B;
	fma.rn.f32 	%f142, %f141, %f136, 0fBE7FFF22;
	fma.rn.f32 	%f143, %f142, %f136, 0f3EAAAA78;
	fma.rn.f32 	%f144, %f143, %f136, 0fBF000000;
	mul.f32 	%f145, %f136, %f144;
	fma.rn.f32 	%f146, %f145, %f136, %f136;
	fma.rn.f32 	%f147, %f135, 0f3F317218, %f146;
	setp.gt.u32 	%p18, %r48, 2139095039;
	fma.rn.f32 	%f148, %f131, 0f7F800000, 0f7F800000;
	selp.f32 	%f149, %f148, %f147, %p18;
	mul.f32 	%f150, %f132, %f149;
	sub.f32 	%f177, %f129, %f150;
	add.s32 	%r62, %r62, 2;
$L__BB4_8:
	and.b32  	%r52, %r16, 1;
	setp.eq.b32 	%p19, %r52, 1;
	not.pred 	%p20, %p19;
	@%p20 bra 	$L__BB4_10;
	add.s32 	%r53, %r62, %r3;
	mul.wide.s32 	%rd13, %r53, 4;
	add.s64 	%rd14, %rd1, %rd13;
	ld.global.f32 	%f151, [%rd14];
	max.f32 	%f152, %f151, 0f33D6BF95;
	setp.eq.s32 	%p21, %r62, %r2;
	selp.f32 	%f153, %f2, %f1, %p21;
	mov.b32 	%r54, %f152;
	add.s32 	%r55, %r54, -1059760811;
	and.b32  	%r56, %r55, -8388608;
	sub.s32 	%r57, %r54, %r56;
	mov.b32 	%f154, %r57;
	cvt.rn.f32.s32 	%f155, %r56;
	fma.rn.f32 	%f156, %f155, 0f34000000, 0f00000000;
	add.f32 	%f157, %f154, 0fBF800000;
	fma.rn.f32 	%f158, %f157, 0fBE055027, 0f3E1039F6;
	fma.rn.f32 	%f159, %f158, %f157, 0fBDF8CDCC;
	fma.rn.f32 	%f160, %f159, %f157, 0f3E0F2955;
	fma.rn.f32 	%f161, %f160, %f157, 0fBE2AD8B9;
	fma.rn.f32 	%f162, %f161, %f157, 0f3E4CED0B;
	fma.rn.f32 	%f163, %f162, %f157, 0fBE7FFF22;
	fma.rn.f32 	%f164, %f163, %f157, 0f3EAAAA78;
	fma.rn.f32 	%f165, %f164, %f157, 0fBF000000;
	mul.f32 	%f166, %f157, %f165;
	fma.rn.f32 	%f167, %f166, %f157, %f157;
	fma.rn.f32 	%f168, %f156, 0f3F317218, %f167;
	setp.gt.u32 	%p22, %r54, 2139095039;
	fma.rn.f32 	%f169, %f152, 0f7F800000, 0f7F800000;
	selp.f32 	%f170, %f169, %f168, %p22;
	mul.f32 	%f171, %f153, %f170;
	sub.f32 	%f177, %f177, %f171;
$L__BB4_10:
	cvta.to.global.u64 	%rd15, %rd4;
	add.s64 	%rd17, %rd15, %rd7;
	st.global.f32 	[%rd17], %f177;
$L__BB4_11:
	ret;

}
	// .globl	_Z28init_layernorm_params_kernelPfS_i
.visible .entry _Z28init_layernorm_params_kernelPfS_i(
	.param .u64 .ptr .align 1 _Z28init_layernorm_params_kernelPfS_i_param_0,
	.param .u64 .ptr .align 1 _Z28init_layernorm_params_kernelPfS_i_param_1,
	.param .u32 _Z28init_layernorm_params_kernelPfS_i_param_2
)
{
	.reg .pred 	%p<2>;
	.reg .b32 	%r<8>;
	.reg .b64 	%rd<8>;

	ld.param.u64 	%rd1, [_Z28init_layernorm_params_kernelPfS_i_param_0];
	ld.param.u64 	%rd2, [_Z28init_layernorm_params_kernelPfS_i_param_1];
	ld.param.u32 	%r2, [_Z28init_layernorm_params_kernelPfS_i_param_2];
	mov.u32 	%r3, %ctaid.x;
	mov.u32 	%r4, %ntid.x;
	mov.u32 	%r5, %tid.x;
	mad.lo.s32 	%r1, %r3, %r4, %r5;
	setp.ge.s32 	%p1, %r1, %r2;
	@%p1 bra 	$L__BB5_2;
	cvta.to.global.u64 	%rd3, %rd1;
	cvta.to.global.u64 	%rd4, %rd2;
	mul.wide.s32 	%rd5, %r1, 4;
	add.s64 	%rd6, %rd3, %rd5;
	mov.b32 	%r6, 1065353216;
	st.global.u32 	[%rd6], %r6;
	add.s64 	%rd7, %rd4, %rd5;
	mov.b32 	%r7, 0;
	st.global.u32 	[%rd7], %r7;
$L__BB5_2:
	ret;

}
	// .globl	_Z14softmax_kernelPKfPfii
.visible .entry _Z14softmax_kernelPKfPfii(
	.param .u64 .ptr .align 1 _Z14softmax_kernelPKfPfii_param_0,
	.param .u64 .ptr .align 1 _Z14softmax_kernelPKfPfii_param_1,
	.param .u32 _Z14softmax_kernelPKfPfii_param_2,
	.param .u32 _Z14softmax_kernelPKfPfii_param_3
)
{
	.reg .pred 	%p<14>;
	.reg .b32 	%r<41>;
	.reg .b32 	%f<40>;
	.reg .b64 	%rd<12>;

	ld.param.u64 	%rd3, [_Z14softmax_kernelPKfPfii_param_0];
	ld.param.u64 	%rd4, [_Z14softmax_kernelPKfPfii_param_1];
	ld.param.u32 	%r21, [_Z14softmax_kernelPKfPfii_param_2];
	ld.param.u32 	%r20, [_Z14softmax_kernelPKfPfii_param_3];
	cvta.to.global.u64 	%rd1, %rd3;
	cvta.to.global.u64 	%rd2, %rd4;
	mov.u32 	%r1, %ctaid.x;
	setp.ge.s32 	%p1, %r1, %r21;
	@%p1 bra 	$L__BB6_20;
	mov.u32 	%r2, %ntid.x;
	mov.u32 	%r40, %tid.x;
	setp.ge.s32 	%p2, %r40, %r20;
	mov.f32 	%f37, 0fFF800000;
	@%p2 bra 	$L__BB6_4;
	mul.lo.s32 	%r4, %r20, %r1;
	mov.f32 	%f37, 0fFF800000;
	mov.u32 	%r36, %r40;
$L__BB6_3:
	add.s32 	%r22, %r36, %r4;
	mul.wide.s32 	%rd5, %r22, 4;
	add.s64 	%rd6, %rd1, %rd5;
	ld.global.f32 	%f11, [%rd6];
	max.f32 	%f37, %f37, %f11;
	add.s32 	%r36, %r36, %r2;
	setp.lt.s32 	%p3, %r36, %r20;
	@%p3 bra 	$L__BB6_3;
$L__BB6_4:
	shl.b32 	%r23, %r40, 2;
	mov.u32 	%r24, shared_max_exp;
	add.s32 	%r7, %r24, %r23;
	st.shared.f32 	[%r7], %f37;
	bar.sync 	0;
	setp.lt.u32 	%p4, %r2, 2;
	@%p4 bra 	$L__BB6_9;
	mov.u32 	%r37, %r2;
$L__BB6_6:
	shr.u32 	%r9, %r37, 1;
	setp.ge.u32 	%p5, %r40, %r9;
	@%p5 bra 	$L__BB6_8;
	ld.shared.f32 	%f12, [%r7];
	shl.b32 	%r25, %r9, 2;
	add.s32 	%r26, %r7, %r25;
	ld.shared.f32 	%f13, [%r26];
	max.f32 	%f14, %f12, %f13;
	st.shared.f32 	[%r7], %f14;
$L__BB6_8:
	bar.sync 	0;
	setp.gt.u32 	%p6, %r37, 3;
	mov.u32 	%r37, %r9;
	@%p6 bra 	$L__BB6_6;
$L__BB6_9:
	setp.ge.s32 	%p7, %r40, %r20;
	ld.shared.f32 	%f4, [shared_max_exp];
	bar.sync 	0;
	mov.f32 	%f39, 0f00000000;
	@%p7 bra 	$L__BB6_12;
	mul.lo.s32 	%r10, %r20, %r1;
	mov.f32 	%f39, 0f00000000;
	mov.u32 	%r38, %r40;
$L__BB6_11:
	add.s32 	%r27, %r38, %r10;
	mul.wide.s32 	%rd7, %r27, 4;
	add.s64 	%rd8, %rd1, %rd7;
	ld.global.f32 	%f17, [%rd8];
	sub.f32 	%f18, %f17, %f4;
	fma.rn.f32 	%f19, %f18, 0f3BBB989D, 0f3F000000;
	cvt.sat.f32.f32 	%f20, %f19;
	mov.f32 	%f21, 0f4B400001;
	mov.f32 	%f22, 0f437C0000;
	fma.rm.f32 	%f23, %f20, %f22, %f21;
	add.f32 	%f24, %f23, 0fCB40007F;
	neg.f32 	%f25, %f24;
	fma.rn.f32 	%f26, %f18, 0f3FB8AA3B, %f25;
	fma.rn.f32 	%f27, %f18, 0f32A57060, %f26;
	mov.b32 	%r28, %f23;
	shl.b32 	%r29, %r28, 23;
	mov.b32 	%f28, %r29;
	ex2.approx.ftz.f32 	%f29, %f27;
	mul.f32 	%f30, %f29, %f28;
	add.s64 	%rd9, %rd2, %rd7;
	st.global.f32 	[%rd9], %f30;
	add.f32 	%f39, %f39, %f30;
	add.s32 	%r38, %r38, %r2;
	setp.lt.s32 	%p8, %r38, %r20;
	@%p8 bra 	$L__BB6_11;
$L__BB6_12:
	shl.b32 	%r30, %r2, 2;
	add.s32 	%r13, %r24, %r30;
	setp.lt.u32 	%p9, %r2, 2;
	add.s32 	%r14, %r13, %r23;
	st.shared.f32 	[%r14], %f39;
	bar.sync 	0;
	@%p9 bra 	$L__BB6_17;
	mov.u32 	%r39, %r2;
$L__BB6_14:
	shr.u32 	%r16, %r39, 1;
	setp.ge.u32 	%p10, %r40, %r16;
	@%p10 bra 	$L__BB6_16;
	shl.b32 	%r33, %r16, 2;
	add.s32 	%r34, %r14, %r33;
	ld.shared.f32 	%f31, [%r34];
	ld.shared.f32 	%f32, [%r14];
	add.f32 	%f33, %f31, %f32;
	st.shared.f32 	[%r14], %f33;
$L__BB6_16:
	bar.sync 	0;
	setp.gt.u32 	%p11, %r39, 3;
	mov.u32 	%r39, %r16;
	@%p11 bra 	$L__BB6_14;
$L__BB6_17:
	setp.ge.s32 	%p12, %r40, %r20;
	ld.shared.f32 	%f8, [%r13];
	bar.sync 	0;
	@%p12 bra 	$L__BB6_20;
	mul.lo.s32 	%r17, %r20, %r1;
$L__BB6_19:
	add.s32 	%r35, %r40, %r17;
	mul.wide.s32 	%rd10, %r35, 4;
	add.s64 	%rd11, %rd2, %rd10;
	ld.global.f32 	%f34, [%rd11];
	div.rn.f32 	%f35, %f34, %f8;
	st.global.f32 	[%rd11], %f35;
	add.s32 	%r40, %r40, %r2;
	setp.lt.s32 	%p13, %r40, %r20;
	@%p13 bra 	$L__BB6_19;
$L__BB6_20:
	ret;

}


// ===== COMPILED SASS (sm_100) =====

	.target	sm_100

	.elftype	@"ET_EXEC"


//--------------------- .note.nv.tkinfo           --------------------------
	.section	.note.nv.tkinfo,"",@"SHT_NOTE"
	.sectionflags	@"SHF_NOTE_NV_TKINFO"
	.tkinfo
        /*0018*/ 	.word	0x00000002
        /*0030*/ 	.string	""
        /*0030*/ 	.string	"ptxas"
        /*0030*/ 	.string	"Cuda compilation tools, release 13.0, V13.0.88"
        /*0030*/ 	.string	"Build cuda_13.0.r13.0/compiler.36424714_0"
        /*0030*/ 	.string	"-arch sm_100 -m 64 "



//--------------------- .note.nv.cuinfo           --------------------------
	.section	.note.nv.cuinfo,"",@"SHT_NOTE"
	.sectionflags	@"SHF_NOTE_NV_CUINFO"
        /*0018*/ 	.short	0x0002
        /*001a*/ 	.short	0x0064
        /*001c*/ 	.short	0x0082
	.zero		2


//--------------------- .nv.info                  --------------------------
	.section	.nv.info,"",@"SHT_CUDA_INFO"
	.align	4


	//----- nvinfo : EIATTR_REGCOUNT
	.align		4
        /*0000*/ 	.byte	0x04, 0x2f
        /*0002*/ 	.short	(.L_1 - .L_0)
	.align		4
.L_0:
        /*0004*/ 	.word	index@(_Z24layernorm_forward_kernelPKfPfS0_S0_iiiif)
        /*0008*/ 	.word	0x0000001e


	//----- nvinfo : EIATTR_FRAME_SIZE
	.align		4
.L_1:
        /*000c*/ 	.byte	0x04, 0x11
        /*000e*/ 	.short	(.L_3 - .L_2)
	.align		4
.L_2:
        /*0010*/ 	.word	index@($__internal_3_$__cuda_sm3x_div_rn_noftz_f32_slowpath)
        /*0014*/ 	.word	0x00000000


	//----- nvinfo : EIATTR_FRAME_SIZE
	.align		4
.L_3:
        /*0018*/ 	.byte	0x04, 0x11
        /*001a*/ 	.short	(.L_5 - .L_4)
	.align		4
.L_4:
        /*001c*/ 	.word	index@(_Z24layernorm_forward_kernelPKfPfS0_S0_iiiif)
        /*0020*/ 	.word	0x00000000


	//----- nvinfo : EIATTR_REGCOUNT
	.align		4
.L_5:
        /*0024*/ 	.byte	0x04, 0x2f
        /*0026*/ 	.short	(.L_7 - .L_6)
	.align		4
.L_6:
        /*0028*/ 	.word	index@(_Z22gelu_activation_kernelPKfPfi)
        /*002c*/ 	.word	0x0000000e


	//----- nvinfo : EIATTR_FRAME_SIZE
	.align		4
.L_7:
        /*0030*/ 	.byte	0x04, 0x11
        /*0032*/ 	.short	(.L_9 - .L_8)
	.align		4
.L_8:
        /*0034*/ 	.word	index@(_Z22gelu_activation_kernelPKfPfi)
        /*0038*/ 	.word	0x00000000


	//----- nvinfo : EIATTR_REGCOUNT
	.align		4
.L_9:
        /*003c*/ 	.byte	0x04, 0x2f
        /*003e*/ 	.short	(.L_11 - .L_10)
	.align		4
.L_10:
        /*0040*/ 	.word	index@(_Z23swish_activation_kernelPKfPfif)
        /*0044*/ 	.word	0x0000000f


	//----- nvinfo : EIATTR_FRAME_SIZE
	.align		4
.L_11:
        /*0048*/ 	.byte	0x04, 0x11
        /*004a*/ 	.short	(.L_13 - .L_12)
	.align		4
.L_12:
        /*004c*/ 	.word	index@($__internal_2_$__cuda_sm20_rcp_rn_f32_slowpath)
        /*0050*/ 	.word	0x00000000


	//----- nvinfo : EIATTR_FRAME_SIZE
	.align		4
.L_13:
        /*0054*/ 	.byte	0x04, 0x11
        /*0056*/ 	.short	(.L_15 - .L_14)
	.align		4
.L_14:
        /*0058*/ 	.word	index@(_Z23swish_activation_kernelPKfPfif)
        /*005c*/ 	.word	0x00000000


	//----- nvinfo : EIATTR_REGCOUNT
	.align		4
.L_15:
        /*0060*/ 	.byte	0x04, 0x2f
        /*0062*/ 	.short	(.L_17 - .L_16)
	.align		4
.L_16:
        /*0064*/ 	.word	index@(_Z17focal_loss_kernelPKfPKiPfiiff)
        /*0068*/ 	.word	0x00000010


	//----- nvinfo : EIATTR_FRAME_SIZE
	.align		4
.L_17:
        /*006c*/ 	.byte	0x04, 0x11
        /*006e*/ 	.short	(.L_19 - .L_18)
	.align		4
.L_18:
        /*0070*/ 	.word	index@(_Z17focal_loss_kernelPKfPKiPfiiff)
        /*0074*/ 	.word	0x00000000


	//----- nvinfo : EIATTR_REGCOUNT
	.align		4
.L_19:
        /*0078*/ 	.byte	0x04, 0x2f
        /*007a*/ 	.short	(.L_21 - .L_20)
	.align		4
.L_20:
        /*007c*/ 	.word	index@(_Z36label_smoothing_cross_entropy_kernelPKfPKiPfiif)
        /*0080*/ 	.word	0x0000001c


	//----- nvinfo : EIATTR_FRAME_SIZE
	.align		4
.L_21:
        /*0084*/ 	.byte	0x04, 0x11
        /*0086*/ 	.short	(.L_23 - .L_22)
	.align		4
.L_22:
        /*0088*/ 	.word	index@($__internal_1_$__cuda_sm3x_div_rn_noftz_f32_slowpath)
        /*008c*/ 	.word	0x00000000


	//----- nvinfo : EIATTR_FRAME_SIZE
	.align		4
.L_23:
        /*0090*/ 	.byte	0x04, 0x11
        /*0092*/ 	.short	(.L_25 - .L_24)
	.align		4
.L_24:
        /*0094*/ 	.word	index@(_Z36label_smoothing_cross_entropy_kernelPKfPKiPfiif)
        /*0098*/ 	.word	0x00000000


	//----- nvinfo : EIATTR_REGCOUNT
	.align		4
.L_25:
        /*009c*/ 	.byte	0x04, 0x2f
        /*009e*/ 	.short	(.L_27 - .L_26)
	.align		4
.L_26:
        /*00a0*/ 	.word	index@(_Z28init_layernorm_params_kernelPfS_i)
        /*00a4*/ 	.word	0x0000000c


	//----- nvinfo : EIATTR_FRAME_SIZE
	.align		4
.L_27:
        /*00a8*/ 	.byte	0x04, 0x11
        /*00aa*/ 	.short	(.L_29 - .L_28)
	.align		4
.L_28:
        /*00ac*/ 	.word	index@(_Z28init_layernorm_params_kernelPfS_i)
        /*00b0*/ 	.word	0x00000000


	//----- nvinfo : EIATTR_REGCOUNT
	.align		4
.L_29:
        /*00b4*/ 	.byte	0x04, 0x2f
        /*00b6*/ 	.short	(.L_31 - .L_30)
	.align		4
.L_30:
        /*00b8*/ 	.word	index@(_Z14softmax_kernelPKfPfii)
        /*00bc*/ 	.word	0x00000016


	//----- nvinfo : EIATTR_FRAME_SIZE
	.align		4
.L_31:
        /*00c0*/ 	.byte	0x04, 0x11
        /*00c2*/ 	.short	(.L_33 - .L_32)
	.align		4
.L_32:
        /*00c4*/ 	.word	index@($__internal_0_$__cuda_sm3x_div_rn_noftz_f32_slowpath)
        /*00c8*/ 	.word	0x00000000


	//----- nvinfo : EIATTR_FRAME_SIZE
	.align		4
.L_33:
        /*00cc*/ 	.byte	0x04, 0x11
        /*00ce*/ 	.short	(.L_35 - .L_34)
	.align		4
.L_34:
        /*00d0*/ 	.word	index@(_Z14softmax_kernelPKfPfii)
        /*00d4*/ 	.word	0x00000000


	//----- nvinfo : EIATTR_MIN_STACK_SIZE
	.align		4
.L_35:
        /*00d8*/ 	.byte	0x04, 0x12
        /*00da*/ 	.short	(.L_37 - .L_36)
	.align		4
.L_36:
        /*00dc*/ 	.word	index@(_Z14softmax_kernelPKfPfii)
        /*00e0*/ 	.word	0x00000000


	//----- nvinfo : EIATTR_MIN_STACK_SIZE
	.align		4
.L_37:
        /*00e4*/ 	.byte	0x04, 0x12
        /*00e6*/ 	.short	(.L_39 - .L_38)
	.align		4
.L_38:
        /*00e8*/ 	.word	index@(_Z28init_layernorm_params_kernelPfS_i)
        /*00ec*/ 	.word	0x00000000


	//----- nvinfo : EIATTR_MIN_STACK_SIZE
	.align		4
.L_39:
        /*00f0*/ 	.byte	0x04, 0x12
        /*00f2*/ 	.short	(.L_41 - .L_40)
	.align		4
.L_40:
        /*00f4*/ 	.word	index@(_Z36label_smoothing_cross_entropy_kernelPKfPKiPfiif)
        /*00f8*/ 	.word	0x00000000


	//----- nvinfo : EIATTR_MIN_STACK_SIZE
	.align		4
.L_41:
        /*00fc*/ 	.byte	0x04, 0x12
        /*00fe*/ 	.short	(.L_43 - .L_42)
	.align		4
.L_42:
        /*0100*/ 	.word	index@(_Z17focal_loss_kernelPKfPKiPfiiff)
        /*0104*/ 	.word	0x00000000


	//----- nvinfo : EIATTR_MIN_STACK_SIZE
	.align		4
.L_43:
        /*0108*/ 	.byte	0x04, 0x12
        /*010a*/ 	.short	(.L_45 - .L_44)
	.align		4
.L_44:
        /*010c*/ 	.word	index@(_Z23swish_activation_kernelPKfPfif)
        /*0110*/ 	.word	0x00000000


	//----- nvinfo : EIATTR_MIN_STACK_SIZE
	.align		4
.L_45:
        /*0114*/ 	.byte	0x04, 0x12
        /*0116*/ 	.short	(.L_47 - .L_46)
	.align		4
.L_46:
        /*0118*/ 	.word	index@(_Z22gelu_activation_kernelPKfPfi)
        /*011c*/ 	.word	0x00000000


	//----- nvinfo : EIATTR_MIN_STACK_SIZE
	.align		4
.L_47:
        /*0120*/ 	.byte	0x04, 0x12
        /*0122*/ 	.short	(.L_49 - .L_48)
	.align		4
.L_48:
        /*0124*/ 	.word	index@(_Z24layernorm_forward_kernelPKfPfS0_S0_iiiif)
        /*0128*/ 	.word	0x00000000
.L_49:


//--------------------- .nv.compat                --------------------------
	.section	.nv.compat,"",@"SHT_CUDA_COMPAT_INFO"
	.align	4
        /*0000*/ 	.byte	0x02, 0x09, 0x00, 0x00, 0x02, 0x02, 0x01, 0x00, 0x02, 0x05, 0x05, 0x00, 0x03, 0x07, 0x01, 0x01
        /*0010*/ 	.byte	0x02, 0x03, 0x00, 0x00, 0x02, 0x06, 0x01, 0x00, 0x04, 0x0b, 0x08, 0x00, 0x01, 0x00, 0x00, 0x00
        /*0020*/ 	.byte	0x00, 0x00, 0x00, 0x00


//--------------------- .nv.info._Z14softmax_kernelPKfPfii --------------------------
	.section	.nv.info._Z14softmax_kernelPKfPfii,"",@"SHT_CUDA_INFO"
	.sectionflags	@""
	.align	4


	//----- nvinfo : EIATTR_CUDA_API_VERSION
	.align		4
        /*0000*/ 	.byte	0x04, 0x37
        /*0002*/ 	.short	(.L_51 - .L_50)
.L_50:
        /*0004*/ 	.word	0x00000082


	//----- nvinfo : EIATTR_KPARAM_INFO
	.align		4
.L_51:
        /*0008*/ 	.byte	0x04, 0x17
        /*000a*/ 	.short	(.L_53 - .L_52)
.L_52:
        /*000c*/ 	.word	0x00000000
        /*0010*/ 	.short	0x0003
        /*0012*/ 	.short	0x0014
        /*0014*/ 	.byte	0x00, 0xf0, 0x11, 0x00


	//----- nvinfo : EIATTR_KPARAM_INFO
	.align		4
.L_53:
        /*0018*/ 	.byte	0x04, 0x17
        /*001a*/ 	.short	(.L_55 - .L_54)
.L_54:
        /*001c*/ 	.word	0x00000000
        /*0020*/ 	.short	0x0002
        /*0022*/ 	.short	0x0010
        /*0024*/ 	.byte	0x00, 0xf0, 0x11, 0x00


	//----- nvinfo : EIATTR_KPARAM_INFO
	.align		4
.L_55:
        /*0028*/ 	.byte	0x04, 0x17
        /*002a*/ 	.short	(.L_57 - .L_56)
.L_56:
        /*002c*/ 	.word	0x00000000
        /*0030*/ 	.short	0x0001
        /*0032*/ 	.short	0x0008
        /*0034*/ 	.byte	0x00, 0xf5, 0x21, 0x00


	//----- nvinfo : EIATTR_KPARAM_INFO
	.align		4
.L_57:
        /*0038*/ 	.byte	0x04, 0x17
        /*003a*/ 	.short	(.L_59 - .L_58)
.L_58:
        /*003c*/ 	.word	0x00000000
        /*0040*/ 	.short	0x0000
        /*0042*/ 	.short	0x0000
        /*0044*/ 	.byte	0x00, 0xf5, 0x21, 0x00


	//----- nvinfo : EIATTR_SPARSE_MMA_MASK
	.align		4
.L_59:
        /*0048*/ 	.byte	0x03, 0x50
        /*004a*/ 	.short	0x0000


	//----- nvinfo : EIATTR_MAXREG_COUNT
	.align		4
        /*004c*/ 	.byte	0x03, 0x1b
        /*004e*/ 	.short	0x00ff


	//----- nvinfo : EIATTR_NUM_BARRIERS
	.align		4
        /*0050*/ 	.byte	0x02, 0x4c
        /*0052*/ 	.byte	0x01
	.zero		1


	//----- nvinfo : EIATTR_MERCURY_ISA_VERSION
	.align		4
        /*0054*/ 	.byte	0x03, 0x5f
        /*0056*/ 	.short	0x0101


	//----- nvinfo : EIATTR_VRC_CTA_INIT_COUNT
	.align		4
        /*0058*/ 	.byte	0x02, 0x4a
	.zero		1
	.zero		1


	//----- nvinfo : EIATTR_EXIT_INSTR_OFFSETS
	.align		4
        /*005c*/ 	.byte	0x04, 0x1c
        /*005e*/ 	.short	(.L_61 - .L_60)


	//   ....[0]....
.L_60:
        /*0060*/ 	.word	0x00000040


	//   ....[1]....
        /*0064*/ 	.word	0x00000680


	//   ....[2]....
        /*0068*/ 	.word	0x000007d0


	//----- nvinfo : EIATTR_CRS_STACK_SIZE
	.align		4
.L_61:
        /*006c*/ 	.byte	0x04, 0x1e
        /*006e*/ 	.short	(.L_63 - .L_62)
.L_62:
        /*0070*/ 	.word	0x00000000


	//----- nvinfo : EIATTR_CBANK_PARAM_SIZE
	.align		4
.L_63:
        /*0074*/ 	.byte	0x03, 0x19
        /*0076*/ 	.short	0x0018


	//----- nvinfo : EIATTR_PARAM_CBANK
	.align		4
        /*0078*/ 	.byte	0x04, 0x0a
        /*007a*/ 	.short	(.L_65 - .L_64)
	.align		4
.L_64:
        /*007c*/ 	.word	index@(.nv.constant0._Z14softmax_kernelPKfPfii)
        /*0080*/ 	.short	0x0380
        /*0082*/ 	.short	0x0018


	//----- nvinfo : EIATTR_SW_WAR
	.align		4
.L_65:
        /*0084*/ 	.byte	0x04, 0x36
        /*0086*/ 	.short	(.L_67 - .L_66)
.L_66:
        /*0088*/ 	.word	0x00000008
.L_67:


//--------------------- .nv.info._Z28init_layernorm_params_kernelPfS_i --------------------------
	.section	.nv.info._Z28init_layernorm_params_kernelPfS_i,"",@"SHT_CUDA_INFO"
	.sectionflags	@""
	.align	4


	//----- nvinfo : EIATTR_CUDA_API_VERSION
	.align		4
        /*0000*/ 	.byte	0x04, 0x37
        /*0002*/ 	.short	(.L_69 - .L_68)
.L_68:
        /*0004*/ 	.word	0x00000082


	//----- nvinfo : EIATTR_KPARAM_INFO
	.align		4
.L_69:
        /*0008*/ 	.byte	0x04, 0x17
        /*000a*/ 	.short	(.L_71 - .L_70)
.L_70:
        /*000c*/ 	.word	0x00000000
        /*0010*/ 	.short	0x0002
        /*0012*/ 	.short	0x0010
        /*0014*/ 	.byte	0x00, 0xf0, 0x11, 0x00


	//----- nvinfo : EIATTR_KPARAM_INFO
	.align		4
.L_71:
        /*0018*/ 	.byte	0x04, 0x17
        /*001a*/ 	.short	(.L_73 - .L_72)
.L_72:
        /*001c*/ 	.word	0x00000000
        /*0020*/ 	.short	0x0001
        /*0022*/ 	.short	0x0008
        /*0024*/ 	.byte	0x00, 0xf5, 0x21, 0x00


	//----- nvinfo : EIATTR_KPARAM_INFO
	.align		4
.L_73:
        /*0028*/ 	.byte	0x04, 0x17
        /*002a*/ 	.short	(.L_75 - .L_74)
.L_74:
        /*002c*/ 	.word	0x00000000
        /*0030*/ 	.short	0x0000
        /*0032*/ 	.short	0x0000
        /*0034*/ 	.byte	0x00, 0xf5, 0x21, 0x00


	//----- nvinfo : EIATTR_SPARSE_MMA_MASK
	.align		4
.L_75:
        /*0038*/ 	.byte	0x03, 0x50
        /*003a*/ 	.short	0x0000


	//----- nvinfo : EIATTR_MAXREG_COUNT
	.align		4
        /*003c*/ 	.byte	0x03, 0x1b
        /*003e*/ 	.short	0x00ff


	//----- nvinfo : EIATTR_MERCURY_ISA_VERSION
	.align		4
        /*0040*/ 	.byte	0x03, 0x5f
        /*0042*/ 	.short	0x0101


	//----- nvinfo : EIATTR_VRC_CTA_INIT_COUNT
	.align		4
        /*0044*/ 	.byte	0x02, 0x4a
	.zero		1
	.zero		1


	//----- nvinfo : EIATTR_EXIT_INSTR_OFFSETS
	.align		4
        /*0048*/ 	.byte	0x04, 0x1c
        /*004a*/ 	.short	(.L_77 - .L_76)


	//   ....[0]....
.L_76:
        /*004c*/ 	.word	0x00000070


	//   ....[1]....
        /*0050*/ 	.word	0x00000100


	//----- nvinfo : EIATTR_CBANK_PARAM_SIZE
	.align		4
.L_77:
        /*0054*/ 	.byte	0x03, 0x19
        /*0056*/ 	.short	0x0014


	//----- nvinfo : EIATTR_PARAM_CBANK
	.align		4
        /*0058*/ 	.byte	0x04, 0x0a
        /*005a*/ 	.short	(.L_79 - .L_78)
	.align		4
.L_78:
        /*005c*/ 	.word	index@(.nv.constant0._Z28init_layernorm_params_kernelPfS_i)
        /*0060*/ 	.short	0x0380
        /*0062*/ 	.short	0x0014


	//----- nvinfo : EIATTR_SW_WAR
	.align		4
.L_79:
        /*0064*/ 	.byte	0x04, 0x36
        /*0066*/ 	.short	(.L_81 - .L_80)
.L_80:
        /*0068*/ 	.word	0x00000008
.L_81:


//--------------------- .nv.info._Z36label_smoothing_cross_entropy_kernelPKfPKiPfiif --------------------------
	.section	.nv.info._Z36label_smoothing_cross_entropy_kernelPKfPKiPfiif,"",@"SHT_CUDA_INFO"
	.sectionflags	@""
	.align	4


	//----- nvinfo : EIATTR_CUDA_API_VERSION
	.align		4
        /*0000*/ 	.byte	0x04, 0x37
        /*0002*/ 	.short	(.L_83 - .L_82)
.L_82:
        /*0004*/ 	.word	0x00000082


	//----- nvinfo : EIATTR_KPARAM_INFO
	.align		4
.L_83:
        /*0008*/ 	.byte	0x04, 0x17
        /*000a*/ 	.short	(.L_85 - .L_84)
.L_84:
        /*000c*/ 	.word	0x00000000
        /*0010*/ 	.short	0x0005
        /*0012*/ 	.short	0x0020
        /*0014*/ 	.byte	0x00, 0xf0, 0x11, 0x00


	//----- nvinfo : EIATTR_KPARAM_INFO
	.align		4
.L_85:
        /*0018*/ 	.byte	0x04, 0x17
        /*001a*/ 	.short	(.L_87 - .L_86)
.L_86:
        /*001c*/ 	.word	0x00000000
        /*0020*/ 	.short	0x0004
        /*0022*/ 	.short	0x001c
        /*0024*/ 	.byte	0x00, 0xf0, 0x11, 0x00


	//----- nvinfo : EIATTR_KPARAM_INFO
	.align		4
.L_87:
        /*0028*/ 	.byte	0x04, 0x17
        /*002a*/ 	.short	(.L_89 - .L_88)
.L_88:
        /*002c*/ 	.word	0x00000000
        /*0030*/ 	.short	0x0003
        /*0032*/ 	.short	0x0018
        /*0034*/ 	.byte	0x00, 0xf0, 0x11, 0x00


	//----- nvinfo : EIATTR_KPARAM_INFO
	.align		4
.L_89:
        /*0038*/ 	.byte	0x04, 0x17
        /*003a*/ 	.short	(.L_91 - .L_90)
.L_90:
        /*003c*/ 	.word	0x00000000
        /*0040*/ 	.short	0x0002
        /*0042*/ 	.short	0x0010
        /*0044*/ 	.byte	0x00, 0xf5, 0x21, 0x00


	//----- nvinfo : EIATTR_KPARAM_INFO
	.align		4
.L_91:
        /*0048*/ 	.byte	0x04, 0x17
        /*004a*/ 	.short	(.L_93 - .L_92)
.L_92:
        /*004c*/ 	.word	0x00000000
        /*0050*/ 	.short	0x0001
        /*0052*/ 	.short	0x0008
        /*0054*/ 	.byte	0x00, 0xf5, 0x21, 0x00


	//----- nvinfo : EIATTR_KPARAM_INFO
	.align		4
.L_93:
        /*0058*/ 	.byte	0x04, 0x17
        /*005a*/ 	.short	(.L_95 - .L_94)
.L_94:
        /*005c*/ 	.word	0x00000000
        /*0060*/ 	.short	0x0000
        /*0062*/ 	.short	0x0000
        /*0064*/ 	.byte	0x00, 0xf5, 0x21, 0x00


	//----- nvinfo : EIATTR_SPARSE_MMA_MASK
	.align		4
.L_95:
        /*0068*/ 	.byte	0x03, 0x50
        /*006a*/ 	.short	0x0000


	//----- nvinfo : EIATTR_MAXREG_COUNT
	.align		4
        /*006c*/ 	.byte	0x03, 0x1b
        /*006e*/ 	.short	0x00ff


	//----- nvinfo : EIATTR_MERCURY_ISA_VERSION
	.align		4
        /*0070*/ 	.byte	0x03, 0x5f
        /*0072*/ 	.short	0x0101


	//----- nvinfo : EIATTR_VRC_CTA_INIT_COUNT
	.align		4
        /*0074*/ 	.byte	0x02, 0x4a
	.zero		1
	.zero		1


	//----- nvinfo : EIATTR_EXIT_INSTR_OFFSETS
	.align		4
        /*0078*/ 	.byte	0x04, 0x1c
        /*007a*/ 	.short	(.L_97 - .L_96)


	//   ....[0]....
.L_96:
        /*007c*/ 	.word	0x00000070


	//   ....[1]....
        /*0080*/ 	.word	0x00000f90


	//----- nvinfo : EIATTR_CRS_STACK_SIZE
	.align		4
.L_97:
        /*0084*/ 	.byte	0x04, 0x1e
        /*0086*/ 	.short	(.L_99 - .L_98)
.L_98:
        /*0088*/ 	.word	0x00000000


	//----- nvinfo : EIATTR_CBANK_PARAM_SIZE
	.align		4
.L_99:
        /*008c*/ 	.byte	0x03, 0x19
        /*008e*/ 	.short	0x0024


	//----- nvinfo : EIATTR_PARAM_CBANK
	.align		4
        /*0090*/ 	.byte	0x04, 0x0a
        /*0092*/ 	.short	(.L_101 - .L_100)
	.align		4
.L_100:
        /*0094*/ 	.word	index@(.nv.constant0._Z36label_smoothing_cross_entropy_kernelPKfPKiPfiif)
        /*0098*/ 	.short	0x0380
        /*009a*/ 	.short	0x0024


	//----- nvinfo : EIATTR_SW_WAR
	.align		4
.L_101:
        /*009c*/ 	.byte	0x04, 0x36
        /*009e*/ 	.short	(.L_103 - .L_102)
.L_102:
        /*00a0*/ 	.word	0x00000008
.L_103:


//--------------------- .nv.info._Z17focal_loss_kernelPKfPKiPfiiff --------------------------
	.section	.nv.info._Z17focal_loss_kernelPKfPKiPfiiff,"",@"SHT_CUDA_INFO"
	.sectionflags	@""
	.align	4


	//----- nvinfo : EIATTR_CUDA_API_VERSION
	.align		4
        /*0000*/ 	.byte	0x04, 0x37
        /*0002*/ 	.short	(.L_105 - .L_104)
.L_104:
        /*0004*/ 	.word	0x00000082


	//----- nvinfo : EIATTR_KPARAM_INFO
	.align		4
.L_105:
        /*0008*/ 	.byte	0x04, 0x17
        /*000a*/ 	.short	(.L_107 - .L_106)
.L_106:
        /*000c*/ 	.word	0x00000000
        /*0010*/ 	.short	0x0006
        /*0012*/ 	.short	0x0024
        /*0014*/ 	.byte	0x00, 0xf0, 0x11, 0x00


	//----- nvinfo : EIATTR_KPARAM_INFO
	.align		4
.L_107:
        /*0018*/ 	.byte	0x04, 0x17
        /*001a*/ 	.short	(.L_109 - .L_108)
.L_108:
        /*001c*/ 	.word	0x00000000
        /*0020*/ 	.short	0x0005
        /*0022*/ 	.short	0x0020
        /*0024*/ 	.byte	0x00, 0xf0, 0x11, 0x00


	//----- nvinfo : EIATTR_KPARAM_INFO
	.align		4
.L_109:
        /*0028*/ 	.byte	0x04, 0x17
        /*002a*/ 	.short	(.L_111 - .L_110)
.L_110:
        /*002c*/ 	.word	0x00000000
        /*0030*/ 	.short	0x0004
        /*0032*/ 	.short	0x001c
        /*0034*/ 	.byte	0x00, 0xf0, 0x11, 0x00


	//----- nvinfo : EIATTR_KPARAM_INFO
	.align		4
.L_111:
        /*0038*/ 	.byte	0x04, 0x17
        /*003a*/ 	.short	(.L_113 - .L_112)
.L_112:
        /*003c*/ 	.word	0x00000000
        /*0040*/ 	.short	0x0003
        /*0042*/ 	.short	0x0018
        /*0044*/ 	.byte	0x00, 0xf0, 0x11, 0x00


	//----- nvinfo : EIATTR_KPARAM_INFO
	.align		4
.L_113:
        /*0048*/ 	.byte	0x04, 0x17
        /*004a*/ 	.short	(.L_115 - .L_114)
.L_114:
        /*004c*/ 	.word	0x00000000
        /*0050*/ 	.short	0x0002
        /*0052*/ 	.short	0x0010
        /*0054*/ 	.byte	0x00, 0xf5, 0x21, 0x00


	//----- nvinfo : EIATTR_KPARAM_INFO
	.align		4
.L_115:
        /*0058*/ 	.byte	0x04, 0x17
        /*005a*/ 	.short	(.L_117 - .L_116)
.L_116:
        /*005c*/ 	.word	0x00000000
        /*0060*/ 	.short	0x0001
        /*0062*/ 	.short	0x0008
        /*0064*/ 	.byte	0x00, 0xf5, 0x21, 0x00


	//----- nvinfo : EIATTR_KPARAM_INFO
	.align		4
.L_117:
        /*0068*/ 	.byte	0x04, 0x17
        /*006a*/ 	.short	(.L_119 - .L_118)
.L_118:
        /*006c*/ 	.word	0x00000000
        /*0070*/ 	.short	0x0000
        /*0072*/ 	.short	0x0000
        /*0074*/ 	.byte	0x00, 0xf5, 0x21, 0x00


	//----- nvinfo : EIATTR_SPARSE_MMA_MASK
	.align		4
.L_119:
        /*0078*/ 	.byte	0x03, 0x50
        /*007a*/ 	.short	0x0000


	//----- nvinfo : EIATTR_MAXREG_COUNT
	.align		4
        /*007c*/ 	.byte	0x03, 0x1b
        /*007e*/ 	.short	0x00ff


	//----- nvinfo : EIATTR_MERCURY_ISA_VERSION
	.align		4
        /*0080*/ 	.byte	0x03, 0x5f
        /*0082*/ 	.short	0x0101


	//----- nvinfo : EIATTR_VRC_CTA_INIT_COUNT
	.align		4
        /*0084*/ 	.byte	0x02, 0x4a
	.zero		1
	.zero		1


	//----- nvinfo : EIATTR_EXIT_INSTR_OFFSETS
	.align		4
        /*0088*/ 	.byte	0x04, 0x1c
        /*008a*/ 	.short	(.L_121 - .L_120)


	//   ....[0]....
.L_120:
        /*008c*/ 	.word	0x00000070


	//   ....[1]....
        /*0090*/ 	.word	0x00000900


	//----- nvinfo : EIATTR_CRS_STACK_SIZE
	.align		4
.L_121:
        /*0094*/ 	.byte	0x04, 0x1e
        /*0096*/ 	.short	(.L_123 - .L_122)
.L_122:
        /*0098*/ 	.word	0x00000000


	//----- nvinfo : EIATTR_CBANK_PARAM_SIZE
	.align		4
.L_123:
        /*009c*/ 	.byte	0x03, 0x19
        /*009e*/ 	.short	0x0028


	//----- nvinfo : EIATTR_PARAM_CBANK
	.align		4
        /*00a0*/ 	.byte	0x04, 0x0a
        /*00a2*/ 	.short	(.L_125 - .L_124)
	.align		4
.L_124:
        /*00a4*/ 	.word	index@(.nv.constant0._Z17focal_loss_kernelPKfPKiPfiiff)
        /*00a8*/ 	.short	0x0380
        /*00aa*/ 	.short	0x0028


	//----- nvinfo : EIATTR_SW_WAR
	.align		4
.L_125:
        /*00ac*/ 	.byte	0x04, 0x36
        /*00ae*/ 	.short	(.L_127 - .L_126)
.L_126:
        /*00b0*/ 	.word	0x00000008
.L_127:


//--------------------- .nv.info._Z23swish_activation_kernelPKfPfif --------------------------
	.section	.nv.info._Z23swish_activation_kernelPKfPfif,"",@"SHT_CUDA_INFO"
	.sectionflags	@""
	.align	4


	//----- nvinfo : EIATTR_CUDA_API_VERSION
	.align		4
        /*0000*/ 	.byte	0x04, 0x37
        /*0002*/ 	.short	(.L_129 - .L_128)
.L_128:
        /*0004*/ 	.word	0x00000082


	//----- nvinfo : EIATTR_KPARAM_INFO
	.align		4
.L_129:
        /*0008*/ 	.byte	0x04, 0x17
        /*000a*/ 	.short	(.L_131 - .L_130)
.L_130:
        /*000c*/ 	.word	0x00000000
        /*0010*/ 	.short	0x0003
        /*0012*/ 	.short	0x0014
        /*0014*/ 	.byte	0x00, 0xf0, 0x11, 0x00


	//----- nvinfo : EIATTR_KPARAM_INFO
	.align		4
.L_131:
        /*0018*/ 	.byte	0x04, 0x17
        /*001a*/ 	.short	(.L_133 - .L_132)
.L_132:
        /*001c*/ 	.word	0x00000000
        /*0020*/ 	.short	0x0002
        /*0022*/ 	.short	0x0010
        /*0024*/ 	.byte	0x00, 0xf0, 0x11, 0x00


	//----- nvinfo : EIATTR_KPARAM_INFO
	.align		4
.L_133:
        /*0028*/ 	.byte	0x04, 0x17
        /*002a*/ 	.short	(.L_135 - .L_134)
.L_134:
        /*002c*/ 	.word	0x00000000
        /*0030*/ 	.short	0x0001
        /*0032*/ 	.short	0x0008
        /*0034*/ 	.byte	0x00, 0xf5, 0x21, 0x00


	//----- nvinfo : EIATTR_KPARAM_INFO
	.align		4
.L_135:
        /*0038*/ 	.byte	0x04, 0x17
        /*003a*/ 	.short	(.L_137 - .L_136)
.L_136:
        /*003c*/ 	.word	0x00000000
        /*0040*/ 	.short	0x0000
        /*0042*/ 	.short	0x0000
        /*0044*/ 	.byte	0x00, 0xf5, 0x21, 0x00


	//----- nvinfo : EIATTR_SPARSE_MMA_MASK
	.align		4
.L_137:
        /*0048*/ 	.byte	0x03, 0x50
        /*004a*/ 	.short	0x0000


	//----- nvinfo : EIATTR_MAXREG_COUNT
	.align		4
        /*004c*/ 	.byte	0x03, 0x1b
        /*004e*/ 	.short	0x00ff


	//----- nvinfo : EIATTR_MERCURY_ISA_VERSION
	.align		4
        /*0050*/ 	.byte	0x03, 0x5f
        /*0052*/ 	.short	0x0101


	//----- nvinfo : EIATTR_VRC_CTA_INIT_COUNT
	.align		4
        /*0054*/ 	.byte	0x02, 0x4a
	.zero		1
	.zero		1


	//----- nvinfo : EIATTR_EXIT_INSTR_OFFSETS
	.align		4
        /*0058*/ 	.byte	0x04, 0x1c
        /*005a*/ 	.short	(.L_139 - .L_138)


	//   ....[0]....
.L_138:
        /*005c*/ 	.word	0x00000070


	//   ....[1]....
        /*0060*/ 	.word	0x00000290


	//----- nvinfo : EIATTR_CRS_STACK_SIZE
	.align		4
.L_139:
        /*0064*/ 	.byte	0x04, 0x1e
        /*0066*/ 	.short	(.L_141 - .L_140)
.L_140:
        /*0068*/ 	.word	0x00000000


	//----- nvinfo : EIATTR_CBANK_PARAM_SIZE
	.align		4
.L_141:
        /*006c*/ 	.byte	0x03, 0x19
        /*006e*/ 	.short	0x0018


	//----- nvinfo : EIATTR_PARAM_CBANK
	.align		4
        /*0070*/ 	.byte	0x04, 0x0a
        /*0072*/ 	.short	(.L_143 - .L_142)
	.align		4
.L_142:
        /*0074*/ 	.word	index@(.nv.constant0._Z23swish_activation_kernelPKfPfif)
        /*0078*/ 	.short	0x0380
        /*007a*/ 	.short	0x0018


	//----- nvinfo : EIATTR_SW_WAR
	.align		4
.L_143:
        /*007c*/ 	.byte	0x04, 0x36
        /*007e*/ 	.short	(.L_145 - .L_144)
.L_144:
        /*0080*/ 	.word	0x00000008
.L_145:


//--------------------- .nv.info._Z22gelu_activation_kernelPKfPfi --------------------------
	.section	.nv.info._Z22gelu_activation_kernelPKfPfi,"",@"SHT_CUDA_INFO"
	.sectionflags	@""
	.align	4


	//----- nvinfo : EIATTR_CUDA_API_VERSION
	.align		4
        /*0000*/ 	.byte	0x04, 0x37
        /*0002*/ 	.short	(.L_147 - .L_146)
.L_146:
        /*0004*/ 	.word	0x00000082


	//----- nvinfo : EIATTR_KPARAM_INFO
	.align		4
.L_147:
        /*0008*/ 	.byte	0x04, 0x17
        /*000a*/ 	.short	(.L_149 - .L_148)
.L_148:
        /*000c*/ 	.word	0x00000000
        /*0010*/ 	.short	0x0002
        /*0012*/ 	.short	0x0010
        /*0014*/ 	.byte	0x00, 0xf0, 0x11, 0x00


	//----- nvinfo : EIATTR_KPARAM_INFO
	.align		4
.L_149:
        /*0018*/ 	.byte	0x04, 0x17
        /*001a*/ 	.short	(.L_151 - .L_150)
.L_150:
        /*001c*/ 	.word	0x00000000
        /*0020*/ 	.short	0x0001
        /*0022*/ 	.short	0x0008
        /*0024*/ 	.byte	0x00, 0xf5, 0x21, 0x00


	//----- nvinfo : EIATTR_KPARAM_INFO
	.align		4
.L_151:
        /*0028*/ 	.byte	0x04, 0x17
        /*002a*/ 	.short	(.L_153 - .L_152)
.L_152:
        /*002c*/ 	.word	0x00000000
        /*0030*/ 	.short	0x0000
        /*0032*/ 	.short	0x0000
        /*0034*/ 	.byte	0x00, 0xf5, 0x21, 0x00


	//----- nvinfo : EIATTR_SPARSE_MMA_MASK
	.align		4
.L_153:
        /*0038*/ 	.byte	0x03, 0x50
        /*003a*/ 	.short	0x0000


	//----- nvinfo : EIATTR_MAXREG_COUNT
	.align		4
        /*003c*/ 	.byte	0x03, 0x1b
        /*003e*/ 	.short	0x00ff


	//----- nvinfo : EIATTR_MERCURY_ISA_VERSION
	.align		4
        /*0040*/ 	.byte	0x03, 0x5f
        /*0042*/ 	.short	0x0101


	//----- nvinfo : EIATTR_VRC_CTA_INIT_COUNT
	.align		4
        /*0044*/ 	.byte	0x02, 0x4a
	.zero		1
	.zero		1


	//----- nvinfo : EIATTR_EXIT_INSTR_OFFSETS
	.align		4
        /*0048*/ 	.byte	0x04, 0x1c
        /*004a*/ 	.short	(.L_155 - .L_154)


	//   ....[0]....
.L_154:
        /*004c*/ 	.word	0x00000070


	//   ....[1]....
        /*0050*/ 	.word	0x00000270


	//----- nvinfo : EIATTR_CBANK_PARAM_SIZE
	.align		4
.L_155:
        /*0054*/ 	.byte	0x03, 0x19
        /*0056*/ 	.short	0x0014


	//----- nvinfo : EIATTR_PARAM_CBANK
	.align		4
        /*0058*/ 	.byte	0x04, 0x0a
        /*005a*/ 	.short	(.L_157 - .L_156)
	.align		4
.L_156:
        /*005c*/ 	.word	index@(.nv.constant0._Z22gelu_activation_kernelPKfPfi)
        /*0060*/ 	.short	0x0380
        /*0062*/ 	.short	0x0014


	//----- nvinfo : EIATTR_SW_WAR
	.align		4
.L_157:
        /*0064*/ 	.byte	0x04, 0x36
        /*0066*/ 	.short	(.L_159 - .L_158)
.L_158:
        /*0068*/ 	.word	0x00000008
.L_159:


//--------------------- .nv.info._Z24layernorm_forward_kernelPKfPfS0_S0_iiiif --------------------------
	.section	.nv.info._Z24layernorm_forward_kernelPKfPfS0_S0_iiiif,"",@"SHT_CUDA_INFO"
	.sectionflags	@""
	.align	4


	//----- nvinfo : EIATTR_CUDA_API_VERSION
	.align		4
        /*0000*/ 	.byte	0x04, 0x37
        /*0002*/ 	.short	(.L_161 - .L_160)
.L_160:
        /*0004*/ 	.word	0x00000082


	//----- nvinfo : EIATTR_KPARAM_INFO
	.align		4
.L_161:
        /*0008*/ 	.byte	0x04, 0x17
        /*000a*/ 	.short	(.L_163 - .L_162)
.L_162:
        /*000c*/ 	.word	0x00000000
        /*0010*/ 	.short	0x0008
        /*0012*/ 	.short	0x0030
        /*0014*/ 	.byte	0x00, 0xf0, 0x11, 0x00


	//----- nvinfo : EIATTR_KPARAM_INFO
	.align		4
.L_163:
        /*0018*/ 	.byte	0x04, 0x17
        /*001a*/ 	.short	(.L_165 - .L_164)
.L_164:
        /*001c*/ 	.word	0x00000000
        /*0020*/ 	.short	0x0007
        /*0022*/ 	.short	0x002c
        /*0024*/ 	.byte	0x00, 0xf0, 0x11, 0x00


	//----- nvinfo : EIATTR_KPARAM_INFO
	.align		4
.L_165:
        /*0028*/ 	.byte	0x04, 0x17
        /*002a*/ 	.short	(.L_167 - .L_166)
.L_166:
        /*002c*/ 	.word	0x00000000
        /*0030*/ 	.short	0x0006
        /*0032*/ 	.short	0x0028
        /*0034*/ 	.byte	0x00, 0xf0, 0x11, 0x00


	//----- nvinfo : EIATTR_KPARAM_INFO
	.align		4
.L_167:
        /*0038*/ 	.byte	0x04, 0x17
        /*003a*/ 	.short	(.L_169 - .L_168)
.L_168:
        /*003c*/ 	.word	0x00000000
        /*0040*/ 	.short	0x0005
        /*0042*/ 	.short	0x0024
        /*0044*/ 	.byte	0x00, 0xf0, 0x11, 0x00


	//----- nvinfo : EIATTR_KPARAM_INFO
	.align		4
.L_169:
        /*0048*/ 	.byte	0x04, 0x17
        /*004a*/ 	.short	(.L_171 - .L_170)
.L_170:
        /*004c*/ 	.word	0x00000000
        /*0050*/ 	.short	0x0004
        /*0052*/ 	.short	0x0020
        /*0054*/ 	.byte	0x00, 0xf0, 0x11, 0x00


	//----- nvinfo : EIATTR_KPARAM_INFO
	.align		4
.L_171:
        /*0058*/ 	.byte	0x04, 0x17
        /*005a*/ 	.short	(.L_173 - .L_172)
.L_172:
        /*005c*/ 	.word	0x00000000
        /*0060*/ 	.short	0x0003
        /*0062*/ 	.short	0x0018
        /*0064*/ 	.byte	0x00, 0xf5, 0x21, 0x00


	//----- nvinfo : EIATTR_KPARAM_INFO
	.align		4
.L_173:
        /*0068*/ 	.byte	0x04, 0x17
        /*006a*/ 	.short	(.L_175 - .L_174)
.L_174:
        /*006c*/ 	.word	0x00000000
        /*0070*/ 	.short	0x0002
        /*0072*/ 	.short	0x0010
        /*0074*/ 	.byte	0x00, 0xf5, 0x21, 0x00


	//----- nvinfo : EIATTR_KPARAM_INFO
	.align		4
.L_175:
        /*0078*/ 	.byte	0x04, 0x17
        /*007a*/ 	.short	(.L_177 - .L_176)
.L_176:
        /*007c*/ 	.word	0x00000000
        /*0080*/ 	.short	0x0001
        /*0082*/ 	.short	0x0008
        /*0084*/ 	.byte	0x00, 0xf5, 0x21, 0x00


	//----- nvinfo : EIATTR_KPARAM_INFO
	.align		4
.L_177:
        /*0088*/ 	.byte	0x04, 0x17
        /*008a*/ 	.short	(.L_179 - .L_178)
.L_178:
        /*008c*/ 	.word	0x00000000
        /*0090*/ 	.short	0x0000
        /*0092*/ 	.short	0x0000
        /*0094*/ 	.byte	0x00, 0xf5, 0x21, 0x00


	//----- nvinfo : EIATTR_SPARSE_MMA_MASK
	.align		4
.L_179:
        /*0098*/ 	.byte	0x03, 0x50
        /*009a*/ 	.short	0x0000


	//----- nvinfo : EIATTR_MAXREG_COUNT
	.align		4
        /*009c*/ 	.byte	0x03, 0x1b
        /*009e*/ 	.short	0x00ff


	//----- nvinfo : EIATTR_NUM_BARRIERS
	.align		4
        /*00a0*/ 	.byte	0x02, 0x4c
        /*00a2*/ 	.byte	0x01
	.zero		1


	//----- nvinfo : EIATTR_MERCURY_ISA_VERSION
	.align		4
        /*00a4*/ 	.byte	0x03, 0x5f
        /*00a6*/ 	.short	0x0101


	//----- nvinfo : EIATTR_VRC_CTA_INIT_COUNT
	.align		4
        /*00a8*/ 	.byte	0x02, 0x4a
	.zero		1
	.zero		1


	//----- nvinfo : EIATTR_EXIT_INSTR_OFFSETS
	.align		4
        /*00ac*/ 	.byte	0x04, 0x1c
        /*00ae*/ 	.short	(.L_181 - .L_180)


	//   ....[0]....
.L_180:
        /*00b0*/ 	.word	0x00000040


	//   ....[1]....
        /*00b4*/ 	.word	0x00000880


	//   ....[2]....
        /*00b8*/ 	.word	0x00000d60


	//----- nvinfo : EIATTR_CRS_STACK_SIZE
	.align		4
.L_181:
        /*00bc*/ 	.byte	0x04, 0x1e
        /*00be*/ 	.short	(.L_183 - .L_182)
.L_182:
        /*00c0*/ 	.word	0x00000000


	//----- nvinfo : EIATTR_CBANK_PARAM_SIZE
	.align		4
.L_183:
        /*00c4*/ 	.byte	0x03, 0x19
        /*00c6*/ 	.short	0x0034


	//----- nvinfo : EIATTR_PARAM_CBANK
	.align		4
        /*00c8*/ 	.byte	0x04, 0x0a
        /*00ca*/ 	.short	(.L_185 - .L_184)
	.align		4
.L_184:
        /*00cc*/ 	.word	index@(.nv.constant0._Z24layernorm_forward_kernelPKfPfS0_S0_iiiif)
        /*00d0*/ 	.short	0x0380
        /*00d2*/ 	.short	0x0034


	//----- nvinfo : EIATTR_SW_WAR
	.align		4
.L_185:
        /*00d4*/ 	.byte	0x04, 0x36
        /*00d6*/ 	.short	(.L_187 - .L_186)
.L_186:
        /*00d8*/ 	.word	0x00000008
.L_187:


//--------------------- .nv.callgraph             --------------------------
	.section	.nv.callgraph,"",@"SHT_CUDA_CALLGRAPH"
	.align	4
	.sectionentsize	8
	.align		4
        /*0000*/ 	.word	0x00000000
	.align		4
        /*0004*/ 	.word	0xffffffff
	.align		4
        /*0008*/ 	.word	0x00000000
	.align		4
        /*000c*/ 	.word	0xfffffffe
	.align		4
        /*0010*/ 	.word	0x00000000
	.align		4
        /*0014*/ 	.word	0xfffffffd
	.align		4
        /*0018*/ 	.word	0x00000000
	.align		4
        /*001c*/ 	.word	0xfffffffc


//--------------------- .text._Z14softmax_kernelPKfPfii --------------------------
	.section	.text._Z14softmax_kernelPKfPfii,"ax",@progbits
	.align	128
        .global         _Z14softmax_kernelPKfPfii
        .type           _Z14softmax_kernelPKfPfii,@function
        .size           _Z14softmax_kernelPKfPfii,(.L_x_81 - _Z14softmax_kernelPKfPfii)
        .other          _Z14softmax_kernelPKfPfii,@"STO_CUDA_ENTRY STV_DEFAULT"
_Z14softmax_kernelPKfPfii:
.text._Z14softmax_kernelPKfPfii:
[----:B------:R-:W-:Y:S08]  /*0000*/  LDC R1, c[0x0][0x37c] ;  /* 0x0000df00ff017b82 */ /* 0x000ff00000000800 */
[----:B------:R-:W0:Y:S08]  /*0010*/  S2UR UR6, SR_CTAID.X ;  /* 0x00000000000679c3 */ /* 0x000e300000002500 */
[----:B------:R-:W0:Y:S02]  /*0020*/  LDC R0, c[0x0][0x390] ;  /* 0x0000e400ff007b82 */ /* 0x000e240000000800 */
[----:B0-----:R-:W-:-:S13]  /*0030*/  ISETP.LE.AND P0, PT, R0, UR6, PT ;  /* 0x0000000600007c0c */ /* 0x001fda000bf03270 */
[----:B------:R-:W-:Y:S05]  /*0040*/  @P0 EXIT ;  /* 0x000000000000094d */ /* 0x000fea0003800000 */
[----:B------:R-:W0:Y:S01]  /*0050*/  S2R R2, SR_TID.X ;  /* 0x0000000000027919 */ /* 0x000e220000002100 */
[----:B------:R-:W0:Y:S01]  /*0060*/  LDC R8, c[0x0][0x394] ;  /* 0x0000e500ff087b82 */ /* 0x000e220000000800 */
[----:B------:R-:W1:Y:S01]  /*0070*/  LDCU UR7, c[0x0][0x360] ;  /* 0x00006c00ff0777ac */ /* 0x000e620008000800 */
[----:B------:R-:W-:Y:S01]  /*0080*/  BSSY.RECONVERGENT B0, `(.L_x_0) ;  /* 0x000000f000007945 */ /* 0x000fe20003800200 */
[----:B------:R-:W-:Y:S01]  /*0090*/  IMAD.MOV.U32 R0, RZ, RZ, -0x800000 ;  /* 0xff800000ff007424 */ /* 0x000fe200078e00ff */
[----:B------:R-:W2:Y:S01]  /*00a0*/  LDCU.64 UR8, c[0x0][0x358] ;  /* 0x00006b00ff0877ac */ /* 0x000ea20008000a00 */
[----:B0-----:R-:W-:-:S13]  /*00b0*/  ISETP.GE.AND P0, PT, R2, R8, PT ;  /* 0x000000080200720c */ /* 0x001fda0003f06270 */
[----:B-12---:R-:W-:Y:S05]  /*00c0*/  @P0 BRA `(.L_x_1) ;  /* 0x0000000000280947 */ /* 0x006fea0003800000 */
[----:B------:R-:W0:Y:S01]  /*00d0*/  LDC.64 R6, c[0x0][0x380] ;  /* 0x0000e000ff067b82 */ /* 0x000e220000000a00 */
[----:B------:R-:W-:Y:S02]  /*00e0*/  IMAD.MOV.U32 R0, RZ, RZ, -0x800000 ;  /* 0xff800000ff007424 */ /* 0x000fe400078e00ff */
[----:B------:R-:W-:-:S07]  /*00f0*/  IMAD.MOV.U32 R3, RZ, RZ, R2 ;  /* 0x000000ffff037224 */ /* 0x000fce00078e0002 */
.L_x_2:
[----:B------:R-:W-:-:S04]  /*0100*/  IMAD R5, R8, UR6, R3 ;  /* 0x0000000608057c24 */ /* 0x000fc8000f8e0203 */
[----:B0-----:R-:W-:-:S06]  /*0110*/  IMAD.WIDE R4, R5, 0x4, R6 ;  /* 0x0000000405047825 */ /* 0x001fcc00078e0206 */
[----:B------:R-:W2:Y:S01]  /*0120*/  LDG.E R5, desc[UR8][R4.64] ;  /* 0x0000000804057981 */ /* 0x000ea2000c1e1900 */
[----:B------:R-:W-:-:S05]  /*0130*/  VIADD R3, R3, UR7 ;  /* 0x0000000703037c36 */ /* 0x000fca0008000000 */
[----:B------:R-:W-:Y:S02]  /*0140*/  ISETP.GE.AND P0, PT, R3, R8, PT ;  /* 0x000000080300720c */ /* 0x000fe40003f06270 */
[----:B--2---:R-:W-:-:S11]  /*0150*/  FMNMX R0, R5, R0, !PT ;  /* 0x0000000005007209 */ /* 0x004fd60007800000 */
[----:B------:R-:W-:Y:S05]  /*0160*/  @!P0 BRA `(.L_x_2) ;  /* 0xfffffffc00e48947 */ /* 0x000fea000383ffff */
.L_x_1:
[----:B------:R-:W-:Y:S05]  /*0170*/  BSYNC.RECONVERGENT B0 ;  /* 0x0000000000007941 */ /* 0x000fea0003800200 */
.L_x_0:
[----:B------:R-:W0:Y:S01]  /*0180*/  S2UR UR5, SR_CgaCtaId ;  /* 0x00000000000579c3 */ /* 0x000e220000008800 */
[----:B------:R-:W-:Y:S01]  /*0190*/  UMOV UR4, 0x400 ;  /* 0x0000040000047882 */ /* 0x000fe20000000000 */
[----:B------:R-:W-:Y:S02]  /*01a0*/  UISETP.GE.U32.AND UP0, UPT, UR7, 0x2, UPT ;  /* 0x000000020700788c */ /* 0x000fe4000bf06070 */
[----:B0-----:R-:W-:-:S06]  /*01b0*/  ULEA UR4, UR5, UR4, 0x18 ;  /* 0x0000000405047291 */ /* 0x001fcc000f8ec0ff */
[----:B------:R-:W-:-:S05]  /*01c0*/  LEA R5, R2, UR4, 0x2 ;  /* 0x0000000402057c11 */ /* 0x000fca000f8e10ff */
[----:B------:R0:W-:Y:S01]  /*01d0*/  STS [R5], R0 ;  /* 0x0000000005007388 */ /* 0x0001e20000000800 */
[----:B------:R-:W-:Y:S06]  /*01e0*/  BAR.SYNC.DEFER_BLOCKING 0x0 ;  /* 0x0000000000007b1d */ /* 0x000fec0000010000 */
[----:B------:R-:W-:Y:S05]  /*01f0*/  BRA.U !UP0, `(.L_x_3) ;  /* 0x0000000108307547 */ /* 0x000fea000b800000 */
[----:B0-----:R-:W-:-:S07]  /*0200*/  IMAD.U32 R0, RZ, RZ, UR7 ;  /* 0x00000007ff007e24 */ /* 0x001fce000f8e00ff */
.L_x_4:
[----:B------:R-:W-:-:S04]  /*0210*/  SHF.R.U32.HI R6, RZ, 0x1, R0 ;  /* 0x00000001ff067819 */ /* 0x000fc80000011600 */
[----:B------:R-:W-:-:S13]  /*0220*/  ISETP.GE.U32.AND P0, PT, R2, R6, PT ;  /* 0x000000060200720c */ /* 0x000fda0003f06070 */
[----:B------:R-:W-:Y:S01]  /*0230*/  @!P0 IMAD R4, R6, 0x4, R5 ;  /* 0x0000000406048824 */ /* 0x000fe200078e0205 */
[----:B------:R-:W-:Y:S05]  /*0240*/  @!P0 LDS R3, [R5] ;  /* 0x0000000005038984 */ /* 0x000fea0000000800 */
[----:B------:R-:W0:Y:S02]  /*0250*/  @!P0 LDS R4, [R4] ;  /* 0x0000000004048984 */ /* 0x000e240000000800 */
[----:B0-----:R-:W-:-:S05]  /*0260*/  @!P0 FMNMX R3, R3, R4, !PT ;  /* 0x0000000403038209 */ /* 0x001fca0007800000 */
[----:B------:R1:W-:Y:S01]  /*0270*/  @!P0 STS [R5], R3 ;  /* 0x0000000305008388 */ /* 0x0003e20000000800 */
[----:B------:R-:W-:Y:S01]  /*0280*/  BAR.SYNC.DEFER_BLOCKING 0x0 ;  /* 0x0000000000007b1d */ /* 0x000fe20000010000 */
[----:B------:R-:W-:Y:S01]  /*0290*/  ISETP.GT.U32.AND P0, PT, R0, 0x3, PT ;  /* 0x000000030000780c */ /* 0x000fe20003f04070 */
[----:B------:R-:W-:-:S12]  /*02a0*/  IMAD.MOV.U32 R0, RZ, RZ, R6 ;  /* 0x000000ffff007224 */ /* 0x000fd800078e0006 */
[----:B-1----:R-:W-:Y:S05]  /*02b0*/  @P0 BRA `(.L_x_4) ;  /* 0xfffffffc00d40947 */ /* 0x002fea000383ffff */
.L_x_3:
[----:B------:R-:W1:Y:S01]  /*02c0*/  LDC R17, c[0x0][0x394] ;  /* 0x0000e500ff117b82 */ /* 0x000e620000000800 */
[----:B------:R-:W-:Y:S01]  /*02d0*/  UMOV UR4, 0x400 ;  /* 0x0000040000047882 */ /* 0x000fe20000000000 */
[----:B------:R-:W-:Y:S01]  /*02e0*/  BSSY.RECONVERGENT B0, `(.L_x_5) ;  /* 0x0000020000007945 */ /* 0x000fe20003800200 */
[----:B------:R-:W-:-:S05]  /*02f0*/  HFMA2 R3, -RZ, RZ, 0, 0 ;  /* 0x00000000ff037431 */ /* 0x000fca00000001ff */
[----:B------:R-:W2:Y:S01]  /*0300*/  S2UR UR5, SR_CgaCtaId ;  /* 0x00000000000579c3 */ /* 0x000ea20000008800 */
[----:B-1----:R-:W-:Y:S01]  /*0310*/  ISETP.GE.AND P0, PT, R2, R17, PT ;  /* 0x000000110200720c */ /* 0x002fe20003f06270 */
[----:B--2---:R-:W-:-:S09]  /*0320*/  ULEA UR4, UR5, UR4, 0x18 ;  /* 0x0000000405047291 */ /* 0x004fd2000f8ec0ff */
[----:B0-----:R-:W0:Y:S01]  /*0330*/  LDS R0, [UR4] ;  /* 0x00000004ff007984 */ /* 0x001e220008000800 */
[----:B------:R-:W-:Y:S06]  /*0340*/  BAR.SYNC.DEFER_BLOCKING 0x0 ;  /* 0x0000000000007b1d */ /* 0x000fec0000010000 */
[----:B------:R-:W-:Y:S05]  /*0350*/  @P0 BRA `(.L_x_6) ;  /* 0x0000000000600947 */ /* 0x000fea0003800000 */
[----:B------:R-:W1:Y:S01]  /*0360*/  LDC.64 R4, c[0x0][0x380] ;  /* 0x0000e000ff047b82 */ /* 0x000e620000000a00 */
[----:B------:R-:W-:Y:S02]  /*0370*/  IMAD.MOV.U32 R3, RZ, RZ, RZ ;  /* 0x000000ffff037224 */ /* 0x000fe400078e00ff */
[----:B------:R-:W-:-:S05]  /*0380*/  IMAD.MOV.U32 R10, RZ, RZ, R2 ;  /* 0x000000ffff0a7224 */ /* 0x000fca00078e0002 */
[----:B------:R-:W2:Y:S02]  /*0390*/  LDC.64 R6, c[0x0][0x388] ;  /* 0x0000e200ff067b82 */ /* 0x000ea40000000a00 */
.L_x_7:
[----:B------:R-:W-:-:S04]  /*03a0*/  IMAD R11, R17, UR6, R10 ;  /* 0x00000006110b7c24 */ /* 0x000fc8000f8e020a */
[----:B-1-3--:R-:W-:-:S06]  /*03b0*/  IMAD.WIDE R8, R11, 0x4, R4 ;  /* 0x000000040b087825 */ /* 0x00afcc00078e0204 */
[----:B------:R-:W0:Y:S01]  /*03c0*/  LDG.E R9, desc[UR8][R8.64] ;  /* 0x0000000808097981 */ /* 0x000e22000c1e1900 */
[----:B------:R-:W-:Y:S02]  /*03d0*/  IMAD.MOV.U32 R13, RZ, RZ, 0x3bbb989d ;  /* 0x3bbb989dff0d7424 */ /* 0x000fe400078e00ff */
[----:B------:R-:W-:Y:S02]  /*03e0*/  IMAD.MOV.U32 R14, RZ, RZ, 0x437c0000 ;  /* 0x437c0000ff0e7424 */ /* 0x000fe400078e00ff */
[----:B------:R-:W-:-:S05]  /*03f0*/  VIADD R10, R10, UR7 ;  /* 0x000000070a0a7c36 */ /* 0x000fca0008000000 */
[----:B------:R-:W-:Y:S01]  /*0400*/  ISETP.GE.AND P0, PT, R10, R17, PT ;  /* 0x000000110a00720c */ /* 0x000fe20003f06270 */
[----:B0-----:R-:W-:Y:S01]  /*0410*/  FADD R12, -R0, R9 ;  /* 0x00000009000c7221 */ /* 0x001fe20000000100 */
[----:B--2---:R-:W-:-:S04]  /*0420*/  IMAD.WIDE R8, R11, 0x4, R6 ;  /* 0x000000040b087825 */ /* 0x004fc800078e0206 */
[----:B------:R-:W-:-:S04]  /*0430*/  FFMA.SAT R13, R12, R13, 0.5 ;  /* 0x3f0000000c0d7423 */ /* 0x000fc8000000200d */
[----:B------:R-:W-:-:S04]  /*0440*/  FFMA.RM R13, R13, R14, 12582913 ;  /* 0x4b4000010d0d7423 */ /* 0x000fc8000000400e */
[C---:B------:R-:W-:Y:S01]  /*0450*/  FADD R15, R13.reuse, -12583039 ;  /* 0xcb40007f0d0f7421 */ /* 0x040fe20000000000 */
[----:B------:R-:W-:-:S03]  /*0460*/  IMAD.SHL.U32 R13, R13, 0x800000, RZ ;  /* 0x008000000d0d7824 */ /* 0x000fc600078e00ff */
[----:B------:R-:W-:-:S04]  /*0470*/  FFMA R15, R12, 1.4426950216293334961, -R15 ;  /* 0x3fb8aa3b0c0f7823 */ /* 0x000fc8000000080f */
[----:B------:R-:W-:-:S04]  /*0480*/  FFMA R15, R12, 1.925963033500011079e-08, R15 ;  /* 0x32a570600c0f7823 */ /* 0x000fc8000000000f */
[----:B------:R-:W0:Y:S02]  /*0490*/  MUFU.EX2 R12, R15 ;  /* 0x0000000f000c7308 */ /* 0x000e240000000800 */
[----:B0-----:R-:W-:-:S04]  /*04a0*/  FMUL R12, R13, R12 ;  /* 0x0000000c0d0c7220 */ /* 0x001fc80000400000 */
[----:B------:R-:W-:Y:S01]  /*04b0*/  FADD R3, R12, R3 ;  /* 0x000000030c037221 */ /* 0x000fe20000000000 */
[----:B------:R3:W-:Y:S01]  /*04c0*/  STG.E desc[UR8][R8.64], R12 ;  /* 0x0000000c08007986 */ /* 0x0007e2000c101908 */
[----:B------:R-:W-:Y:S05]  /*04d0*/  @!P0 BRA `(.L_x_7) ;  /* 0xfffffffc00b08947 */ /* 0x000fea000383ffff */
.L_x_6:
[----:B------:R-:W-:Y:S05]  /*04e0*/  BSYNC.RECONVERGENT B0 ;  /* 0x0000000000007941 */ /* 0x000fea0003800200 */
.L_x_5:
[----:B------:R-:W-:Y:S02]  /*04f0*/  ULEA UR4, UR7, UR4, 0x2 ;  /* 0x0000000407047291 */ /* 0x000fe4000f8e10ff */
[----:B------:R-:W-:-:S04]  /*0500*/  UISETP.GE.U32.AND UP0, UPT, UR7, 0x2, UPT ;  /* 0x000000020700788c */ /* 0x000fc8000bf06070 */
[----:B------:R-:W-:-:S05]  /*0510*/  LEA R5, R2, UR4, 0x2 ;  /* 0x0000000402057c11 */ /* 0x000fca000f8e10ff */
[----:B------:R1:W-:Y:S01]  /*0520*/  STS [R5], R3 ;  /* 0x0000000305007388 */ /* 0x0003e20000000800 */
[----:B------:R-:W-:Y:S06]  /*0530*/  BAR.SYNC.DEFER_BLOCKING 0x0 ;  /* 0x0000000000007b1d */ /* 0x000fec0000010000 */
[----:B------:R-:W-:Y:S05]  /*0540*/  BRA.U !UP0, `(.L_x_8) ;  /* 0x0000000108307547 */ /* 0x000fea000b800000 */
[----:B0-----:R-:W-:-:S07]  /*0550*/  MOV R0, UR7 ;  /* 0x0000000700007c02 */ /* 0x001fce0008000f00 */
.L_x_9:
[----:B------:R-:W-:-:S04]  /*0560*/  SHF.R.U32.HI R6, RZ, 0x1, R0 ;  /* 0x00000001ff067819 */ /* 0x000fc80000011600 */
[----:B------:R-:W-:-:S13]  /*0570*/  ISETP.GE.U32.AND P0, PT, R2, R6, PT ;  /* 0x000000060200720c */ /* 0x000fda0003f06070 */
[----:B-1----:R-:W-:Y:S01]  /*0580*/  @!P0 IMAD R3, R6, 0x4, R5 ;  /* 0x0000000406038824 */ /* 0x002fe200078e0205 */
[----:B------:R-:W-:Y:S05]  /*0590*/  @!P0 LDS R4, [R5] ;  /* 0x0000000005048984 */ /* 0x000fea0000000800 */
[----:B------:R-:W0:Y:S02]  /*05a0*/  @!P0 LDS R3, [R3] ;  /* 0x0000000003038984 */ /* 0x000e240000000800 */
[----:B0-----:R-:W-:-:S05]  /*05b0*/  @!P0 FADD R4, R3, R4 ;  /* 0x0000000403048221 */ /* 0x001fca0000000000 */
[----:B------:R2:W-:Y:S01]  /*05c0*/  @!P0 STS [R5], R4 ;  /* 0x0000000405008388 */ /* 0x0005e20000000800 */
[----:B------:R-:W-:Y:S01]  /*05d0*/  BAR.SYNC.DEFER_BLOCKING 0x0 ;  /* 0x0000000000007b1d */ /* 0x000fe20000010000 */
[----:B------:R-:W-:Y:S01]  /*05e0*/  ISETP.GT.U32.AND P0, PT, R0, 0x3, PT ;  /* 0x000000030000780c */ /* 0x000fe20003f04070 */
[----:B------:R-:W-:-:S12]  /*05f0*/  IMAD.MOV.U32 R0, RZ, RZ, R6 ;  /* 0x000000ffff007224 */ /* 0x000fd800078e0006 */
[----:B--2---:R-:W-:Y:S05]  /*0600*/  @P0 BRA `(.L_x_9) ;  /* 0xfffffffc00d40947 */ /* 0x004fea000383ffff */
.L_x_8:
[----:B-1----:R-:W1:Y:S01]  /*0610*/  LDS R3, [UR4] ;  /* 0x00000004ff037984 */ /* 0x002e620008000800 */
[----:B------:R-:W2:Y:S01]  /*0620*/  LDCU UR4, c[0x0][0x394] ;  /* 0x00007280ff0477ac */ /* 0x000ea20008000800 */
[----:B---3--:R-:W3:Y:S01]  /*0630*/  LDC R9, c[0x0][0x394] ;  /* 0x0000e500ff097b82 */ /* 0x008ee20000000800 */
[----:B------:R-:W4:Y:S07]  /*0640*/  LDCU UR5, c[0x0][0x394] ;  /* 0x00007280ff0577ac */ /* 0x000f2e0008000800 */
[----:B------:R-:W0:Y:S08]  /*0650*/  LDC.64 R4, c[0x0][0x388] ;  /* 0x0000e200ff047b82 */ /* 0x000e300000000a00 */
[----:B------:R-:W-:Y:S01]  /*0660*/  BAR.SYNC.DEFER_BLOCKING 0x0 ;  /* 0x0000000000007b1d */ /* 0x000fe20000010000 */
[----:B--2---:R-:W-:-:S13]  /*0670*/  ISETP.GE.AND P0, PT, R2, UR4, PT ;  /* 0x0000000402007c0c */ /* 0x004fda000bf06270 */
[----:B----4-:R-:W-:Y:S05]  /*0680*/  @P0 EXIT ;  /* 0x000000000000094d */ /* 0x010fea0003800000 */
.L_x_12:
[----:B---3--:R-:W-:-:S04]  /*0690*/  IMAD R7, R9, UR6, R2 ;  /* 0x0000000609077c24 */ /* 0x008fc8000f8e0202 */
[----:B0-----:R-:W-:-:S05]  /*06a0*/  IMAD.WIDE R6, R7, 0x4, R4 ;  /* 0x0000000407067825 */ /* 0x001fca00078e0204 */
[----:B------:R-:W2:Y:S01]  /*06b0*/  LDG.E R0, desc[UR8][R6.64] ;  /* 0x0000000806007981 */ /* 0x000ea2000c1e1900 */
[----:B-1----:R-:W0:Y:S01]  /*06c0*/  MUFU.RCP R8, R3 ;  /* 0x0000000300087308 */ /* 0x002e220000001000 */
[----:B------:R-:W-:Y:S01]  /*06d0*/  BSSY.RECONVERGENT B0, `(.L_x_10) ;  /* 0x000000b000007945 */ /* 0x000fe20003800200 */
[----:B0-----:R-:W-:-:S04]  /*06e0*/  FFMA R11, -R3, R8, 1 ;  /* 0x3f800000030b7423 */ /* 0x001fc80000000108 */
[----:B------:R-:W-:Y:S02]  /*06f0*/  FFMA R11, R8, R11, R8 ;  /* 0x0000000b080b7223 */ /* 0x000fe40000000008 */
[----:B--2---:R-:W0:Y:S02]  /*0700*/  FCHK P0, R0, R3 ;  /* 0x0000000300007302 */ /* 0x004e240000000000 */
[----:B------:R-:W-:-:S04]  /*0710*/  FFMA R8, R0, R11, RZ ;  /* 0x0000000b00087223 */ /* 0x000fc800000000ff */
[----:B------:R-:W-:-:S04]  /*0720*/  FFMA R10, -R3, R8, R0 ;  /* 0x00000008030a7223 */ /* 0x000fc80000000100 */
[----:B------:R-:W-:Y:S01]  /*0730*/  FFMA R11, R11, R10, R8 ;  /* 0x0000000a0b0b7223 */ /* 0x000fe20000000008 */
[----:B0-----:R-:W-:Y:S06]  /*0740*/  @!P0 BRA `(.L_x_11) ;  /* 0x00000000000c8947 */ /* 0x001fec0003800000 */
[----:B------:R-:W-:-:S07]  /*0750*/  MOV R8, 0x770 ;  /* 0x0000077000087802 */ /* 0x000fce0000000f00 */
[----:B------:R-:W-:Y:S05]  /*0760*/  CALL.REL.NOINC `($__internal_0_$__cuda_sm3x_div_rn_noftz_f32_slowpath) ;  /* 0x00000000001c7944 */ /* 0x000fea0003c00000 */
[----:B------:R-:W-:-:S07]  /*0770*/  IMAD.MOV.U32 R11, RZ, RZ, R0 ;  /* 0x000000ffff0b7224 */ /* 0x000fce00078e0000 */
.L_x_11:
[----:B------:R-:W-:Y:S05]  /*0780*/  BSYNC.RECONVERGENT B0 ;  /* 0x0000000000007941 */ /* 0x000fea0003800200 */
.L_x_10:
[----:B------:R2:W-:Y:S01]  /*0790*/  STG.E desc[UR8][R6.64], R11 ;  /* 0x0000000b06007986 */ /* 0x0005e2000c101908 */
[----:B------:R-:W-:-:S05]  /*07a0*/  VIADD R2, R2, UR7 ;  /* 0x0000000702027c36 */ /* 0x000fca0008000000 */
[----:B------:R-:W-:-:S13]  /*07b0*/  ISETP.GE.AND P0, PT, R2, UR5, PT ;  /* 0x0000000502007c0c */ /* 0x000fda000bf06270 */
[----:B--2---:R-:W-:Y:S05]  /*07c0*/  @!P0 BRA `(.L_x_12) ;  /* 0xfffffffc00b08947 */ /* 0x004fea000383ffff */
[----:B------:R-:W-:Y:S05]  /*07d0*/  EXIT ;  /* 0x000000000000794d */ /* 0x000fea0003800000 */
        .weak           $__internal_0_$__cuda_sm3x_div_rn_noftz_f32_slowpath
        .type           $__internal_0_$__cuda_sm3x_div_rn_noftz_f32_slowpath,@function
        .size           $__internal_0_$__cuda_sm3x_div_rn_noftz_f32_slowpath,(.L_x_81 - $__internal_0_$__cuda_sm3x_div_rn_noftz_f32_slowpath)
$__internal_0_$__cuda_sm3x_div_rn_noftz_f32_slowpath:
[--C-:B------:R-:W-:Y:S01]  /*07e0*/  SHF.R.U32.HI R11, RZ, 0x17, R3.reuse ;  /* 0x00000017ff0b7819 */ /* 0x100fe20000011603 */
[----:B------:R-:W-:Y:S01]  /*07f0*/  BSSY.RECONVERGENT B1, `(.L_x_13) ;  /* 0x0000064000017945 */ /* 0x000fe20003800200 */
[----:B------:R-:W-:Y:S01]  /*0800*/  SHF.R.U32.HI R10, RZ, 0x17, R0 ;  /* 0x00000017ff0a7819 */ /* 0x000fe20000011600 */
[----:B------:R-:W-:Y:S01]  /*0810*/  IMAD.MOV.U32 R13, RZ, RZ, R3 ;  /* 0x000000ffff0d7224 */ /* 0x000fe200078e0003 */
[----:B------:R-:W-:Y:S02]  /*0820*/  LOP3.LUT R11, R11, 0xff, RZ, 0xc0, !PT ;  /* 0x000000ff0b0b7812 */ /* 0x000fe400078ec0ff */
[----:B------:R-:W-:Y:S02]  /*0830*/  LOP3.LUT R16, R10, 0xff, RZ, 0xc0, !PT ;  /* 0x000000ff0a107812 */ /* 0x000fe400078ec0ff */
[----:B------:R-:W-:Y:S01]  /*0840*/  MOV R12, R0 ;  /* 0x00000000000c7202 */ /* 0x000fe20000000f00 */
[----:B------:R-:W-:Y:S02]  /*0850*/  VIADD R14, R11, 0xffffffff ;  /* 0xffffffff0b0e7836 */ /* 0x000fe40000000000 */
[----:B------:R-:W-:-:S03]  /*0860*/  VIADD R15, R16, 0xffffffff ;  /* 0xffffffff100f7836 */ /* 0x000fc60000000000 */
[----:B------:R-:W-:-:S04]  /*0870*/  ISETP.GT.U32.AND P0, PT, R14, 0xfd, PT ;  /* 0x000000fd0e00780c */ /* 0x000fc80003f04070 */
[----:B------:R-:W-:-:S13]  /*0880*/  ISETP.GT.U32.OR P0, PT, R15, 0xfd, P0 ;  /* 0x000000fd0f00780c */ /* 0x000fda0000704470 */
[----:B------:R-:W-:Y:S01]  /*0890*/  @!P0 IMAD.MOV.U32 R10, RZ, RZ, RZ ;  /* 0x000000ffff0a8224 */ /* 0x000fe200078e00ff */
[----:B------:R-:W-:Y:S06]  /*08a0*/  @!P0 BRA `(.L_x_14) ;  /* 0x00000000005c8947 */ /* 0x000fec0003800000 */
[----:B------:R-:W-:Y:S02]  /*08b0*/  FSETP.GTU.FTZ.AND P1, PT, |R3|, +INF , PT ;  /* 0x7f8000000300780b */ /* 0x000fe40003f3c200 */
[----:B------:R-:W-:-:S04]  /*08c0*/  FSETP.GTU.FTZ.AND P0, PT, |R0|, +INF , PT ;  /* 0x7f8000000000780b */ /* 0x000fc80003f1c200 */
[----:B------:R-:W-:-:S13]  /*08d0*/  PLOP3.LUT P0, PT, P0, P1, PT, 0xf8, 0x8f ;  /* 0x00000000008f781c */ /* 0x000fda0000703f70 */
[----:B------:R-:W-:Y:S05]  /*08e0*/  @P0 BRA `(.L_x_15) ;  /* 0x00000004004c0947 */ /* 0x000fea0003800000 */
[----:B------:R-:W-:-:S13]  /*08f0*/  LOP3.LUT P0, RZ, R13, 0x7fffffff, R12, 0xc8, !PT ;  /* 0x7fffffff0dff7812 */ /* 0x000fda000780c80c */
[----:B------:R-:W-:Y:S05]  /*0900*/  @!P0 BRA `(.L_x_16) ;  /* 0x00000004003c8947 */ /* 0x000fea0003800000 */
[C---:B------:R-:W-:Y:S02]  /*0910*/  FSETP.NEU.FTZ.AND P2, PT, |R0|.reuse, +INF , PT ;  /* 0x7f8000000000780b */ /* 0x040fe40003f5d200 */
[----:B------:R-:W-:Y:S02]  /*0920*/  FSETP.NEU.FTZ.AND P1, PT, |R3|, +INF , PT ;  /* 0x7f8000000300780b */ /* 0x000fe40003f3d200 */
[----:B------:R-:W-:-:S11]  /*0930*/  FSETP.NEU.FTZ.AND P0, PT, |R0|, +INF , PT ;  /* 0x7f8000000000780b */ /* 0x000fd60003f1d200 */
[----:B------:R-:W-:Y:S05]  /*0940*/  @!P1 BRA !P2, `(.L_x_16) ;  /* 0x00000004002c9947 */ /* 0x000fea0005000000 */
[----:B------:R-:W-:-:S04]  /*0950*/  LOP3.LUT P2, RZ, R12, 0x7fffffff, RZ, 0xc0, !PT ;  /* 0x7fffffff0cff7812 */ /* 0x000fc8000784c0ff */
[----:B------:R-:W-:-:S13]  /*0960*/  PLOP3.LUT P1, PT, P1, P2, PT, 0x2f, 0xf2 ;  /* 0x0000000000f2781c */ /* 0x000fda0000f24577 */
[----:B------:R-:W-:Y:S05]  /*0970*/  @P1 BRA `(.L_x_17) ;  /* 0x0000000400181947 */ /* 0x000fea0003800000 */
[----:B------:R-:W-:-:S04]  /*0980*/  LOP3.LUT P1, RZ, R13, 0x7fffffff, RZ, 0xc0, !PT ;  /* 0x7fffffff0dff7812 */ /* 0x000fc8000782c0ff */
[----:B------:R-:W-:-:S13]  /*0990*/  PLOP3.LUT P0, PT, P0, P1, PT, 0x2f, 0xf2 ;  /* 0x0000000000f2781c */ /* 0x000fda0000702577 */
[----:B------:R-:W-:Y:S05]  /*09a0*/  @P0 BRA `(.L_x_18) ;  /* 0x0000000400000947 */ /* 0x000fea0003800000 */
[----:B------:R-:W-:Y:S02]  /*09b0*/  ISETP.GE.AND P0, PT, R15, RZ, PT ;  /* 0x000000ff0f00720c */ /* 0x000fe40003f06270 */
[----:B------:R-:W-:-:S11]  /*09c0*/  ISETP.GE.AND P1, PT, R14, RZ, PT ;  /* 0x000000ff0e00720c */ /* 0x000fd60003f26270 */
[----:B------:R-:W-:Y:S02]  /*09d0*/  @P0 IMAD.MOV.U32 R10, RZ, RZ, RZ ;  /* 0x000000ffff0a0224 */ /* 0x000fe400078e00ff */
[----:B------:R-:W-:Y:S01]  /*09e0*/  @!P0 FFMA R12, R0, 1.84467440737095516160e+19, RZ ;  /* 0x5f800000000c8823 */ /* 0x000fe200000000ff */
[----:B------:R-:W-:Y:S02]  /*09f0*/  @!P0 IMAD.MOV.U32 R10, RZ, RZ, -0x40 ;  /* 0xffffffc0ff0a8424 */ /* 0x000fe400078e00ff */
[----:B------:R-:W-:Y:S02]  /*0a00*/  @!P1 FFMA R13, R3, 1.84467440737095516160e+19, RZ ;  /* 0x5f800000030d9823 */ /* 0x000fe400000000ff */
[----:B------:R-:W-:-:S07]  /*0a10*/  @!P1 VIADD R10, R10, 0x40 ;  /* 0x000000400a0a9836 */ /* 0x000fce0000000000 */
.L_x_14:
[----:B------:R-:W-:Y:S01]  /*0a20*/  LEA R0, R11, 0xc0800000, 0x17 ;  /* 0xc08000000b007811 */ /* 0x000fe200078eb8ff */
[----:B------:R-:W-:Y:S03]  /*0a30*/  BSSY.RECONVERGENT B2, `(.L_x_19) ;  /* 0x0000036000027945 */ /* 0x000fe60003800200 */
[----:B------:R-:W-:Y:S01]  /*0a40*/  IADD3 R14, PT, PT, -R0, R13, RZ ;  /* 0x0000000d000e7210 */ /* 0x000fe20007ffe1ff */
[----:B------:R-:W-:-:S03]  /*0a50*/  VIADD R13, R16, 0xffffff81 ;  /* 0xffffff81100d7836 */ /* 0x000fc60000000000 */
[----:B------:R-:W0:Y:S01]  /*0a60*/  MUFU.RCP R15, R14 ;  /* 0x0000000e000f7308 */ /* 0x000e220000001000 */
[----:B------:R-:W-:Y:S01]  /*0a70*/  FADD.FTZ R17, -R14, -RZ ;  /* 0x800000ff0e117221 */ /* 0x000fe20000010100 */
[C---:B------:R-:W-:Y:S01]  /*0a80*/  IMAD R0, R13.reuse, -0x800000, R12 ;  /* 0xff8000000d007824 */ /* 0x040fe200078e020c */
[----:B------:R-:W-:-:S05]  /*0a90*/  IADD3 R13, PT, PT, R13, 0x7f, -R11 ;  /* 0x0000007f0d0d7810 */ /* 0x000fca0007ffe80b */
[----:B------:R-:W-:Y:S02]  /*0aa0*/  IMAD.IADD R13, R13, 0x1, R10 ;  /* 0x000000010d0d7824 */ /* 0x000fe400078e020a */
[----:B0-----:R-:W-:-:S04]  /*0ab0*/  FFMA R16, R15, R17, 1 ;  /* 0x3f8000000f107423 */ /* 0x001fc80000000011 */
[----:B------:R-:W-:-:S04]  /*0ac0*/  FFMA R19, R15, R16, R15 ;  /* 0x000000100f137223 */ /* 0x000fc8000000000f */
[----:B------:R-:W-:-:S04]  /*0ad0*/  FFMA R12, R0, R19, RZ ;  /* 0x00000013000c7223 */ /* 0x000fc800000000ff */
[----:B------:R-:W-:-:S04]  /*0ae0*/  FFMA R15, R17, R12, R0 ;  /* 0x0000000c110f7223 */ /* 0x000fc80000000000 */
[----:B------:R-:W-:-:S04]  /*0af0*/  FFMA R16, R19, R15, R12 ;  /* 0x0000000f13107223 */ /* 0x000fc8000000000c */
[----:B------:R-:W-:-:S04]  /*0b00*/  FFMA R17, R17, R16, R0 ;  /* 0x0000001011117223 */ /* 0x000fc80000000000 */
[----:B------:R-:W-:-:S05]  /*0b10*/  FFMA R0, R19, R17, R16 ;  /* 0x0000001113007223 */ /* 0x000fca0000000010 */
[----:B------:R-:W-:-:S04]  /*0b20*/  SHF.R.U32.HI R11, RZ, 0x17, R0 ;  /* 0x00000017ff0b7819 */ /* 0x000fc80000011600 */
[----:B------:R-:W-:-:S05]  /*0b30*/  LOP3.LUT R11, R11, 0xff, RZ, 0xc0, !PT ;  /* 0x000000ff0b0b7812 */ /* 0x000fca00078ec0ff */
[----:B------:R-:W-:-:S04]  /*0b40*/  IMAD.IADD R14, R11, 0x1, R13 ;  /* 0x000000010b0e7824 */ /* 0x000fc800078e020d */
[----:B------:R-:W-:-:S05]  /*0b50*/  VIADD R10, R14, 0xffffffff ;  /* 0xffffffff0e0a7836 */ /* 0x000fca0000000000 */
[----:B------:R-:W-:-:S13]  /*0b60*/  ISETP.GE.U32.AND P0, PT, R10, 0xfe, PT ;  /* 0x000000fe0a00780c */ /* 0x000fda0003f06070 */
[----:B------:R-:W-:Y:S05]  /*0b70*/  @!P0 BRA `(.L_x_20) ;  /* 0x0000000000808947 */ /* 0x000fea0003800000 */
[----:B------:R-:W-:-:S13]  /*0b80*/  ISETP.GT.AND P0, PT, R14, 0xfe, PT ;  /* 0x000000fe0e00780c */ /* 0x000fda0003f04270 */
[----:B------:R-:W-:Y:S05]  /*0b90*/  @P0 BRA `(.L_x_21) ;  /* 0x00000000006c0947 */ /* 0x000fea0003800000 */
[----:B------:R-:W-:-:S13]  /*0ba0*/  ISETP.GE.AND P0, PT, R14, 0x1, PT ;  /* 0x000000010e00780c */ /* 0x000fda0003f06270 */
[----:B------:R-:W-:Y:S05]  /*0bb0*/  @P0 BRA `(.L_x_22) ;  /* 0x0000000000740947 */ /* 0x000fea0003800000 */
[----:B------:R-:W-:Y:S02]  /*0bc0*/  ISETP.GE.AND P0, PT, R14, -0x18, PT ;  /* 0xffffffe80e00780c */ /* 0x000fe40003f06270 */
[----:B------:R-:W-:-:S11]  /*0bd0*/  LOP3.LUT R0, R0, 0x80000000, RZ, 0xc0, !PT ;  /* 0x8000000000007812 */ /* 0x000fd600078ec0ff */
[----:B------:R-:W-:Y:S05]  /*0be0*/  @!P0 BRA `(.L_x_22) ;  /* 0x0000000000688947 */ /* 0x000fea0003800000 */
[CCC-:B------:R-:W-:Y:S01]  /*0bf0*/  FFMA.RZ R10, R19.reuse, R17.reuse, R16.reuse ;  /* 0x00000011130a7223 */ /* 0x1c0fe2000000c010 */
[C---:B------:R-:W-:Y:S02]  /*0c00*/  VIADD R13, R14.reuse, 0x20 ;  /* 0x000000200e0d7836 */ /* 0x040fe40000000000 */
[CCC-:B------:R-:W-:Y:S01]  /*0c10*/  FFMA.RM R11, R19.reuse, R17.reuse, R16.reuse ;  /* 0x00000011130b7223 */ /* 0x1c0fe20000004010 */
[----:B------:R-:W-:Y:S02]  /*0c20*/  ISETP.NE.AND P2, PT, R14, RZ, PT ;  /* 0x000000ff0e00720c */ /* 0x000fe40003f45270 */
[----:B------:R-:W-:Y:S01]  /*0c30*/  LOP3.LUT R12, R10, 0x7fffff, RZ, 0xc0, !PT ;  /* 0x007fffff0a0c7812 */ /* 0x000fe200078ec0ff */
[----:B------:R-:W-:Y:S01]  /*0c40*/  FFMA.RP R10, R19, R17, R16 ;  /* 0x00000011130a7223 */ /* 0x000fe20000008010 */
[----:B------:R-:W-:Y:S02]  /*0c50*/  ISETP.NE.AND P1, PT, R14, RZ, PT ;  /* 0x000000ff0e00720c */ /* 0x000fe40003f25270 */
[----:B------:R-:W-:-:S02]  /*0c60*/  LOP3.LUT R12, R12, 0x800000, RZ, 0xfc, !PT ;  /* 0x008000000c0c7812 */ /* 0x000fc400078efcff */
[----:B------:R-:W-:Y:S02]  /*0c70*/  IADD3 R14, PT, PT, -R14, RZ, RZ ;  /* 0x000000ff0e0e7210 */ /* 0x000fe40007ffe1ff */
[----:B------:R-:W-:Y:S02]  /*0c80*/  SHF.L.U32 R13, R12, R13, RZ ;  /* 0x0000000d0c0d7219 */ /* 0x000fe400000006ff */
[----:B------:R-:W-:Y:S02]  /*0c90*/  FSETP.NEU.FTZ.AND P0, PT, R10, R11, PT ;  /* 0x0000000b0a00720b */ /* 0x000fe40003f1d000 */
[----:B------:R-:W-:Y:S02]  /*0ca0*/  SEL R11, R14, RZ, P2 ;  /* 0x000000ff0e0b7207 */ /* 0x000fe40001000000 */
[----:B------:R-:W-:Y:S02]  /*0cb0*/  ISETP.NE.AND P1, PT, R13, RZ, P1 ;  /* 0x000000ff0d00720c */ /* 0x000fe40000f25270 */
[----:B------:R-:W-:-:S02]  /*0cc0*/  SHF.R.U32.HI R11, RZ, R11, R12 ;  /* 0x0000000bff0b7219 */ /* 0x000fc4000001160c */
[----:B------:R-:W-:Y:S02]  /*0cd0*/  PLOP3.LUT P0, PT, P0, P1, PT, 0xf8, 0x8f ;  /* 0x00000000008f781c */ /* 0x000fe40000703f70 */
[----:B------:R-:W-:Y:S02]  /*0ce0*/  SHF.R.U32.HI R13, RZ, 0x1, R11 ;  /* 0x00000001ff0d7819 */ /* 0x000fe4000001160b */
[----:B------:R-:W-:-:S04]  /*0cf0*/  SEL R10, RZ, 0x1, !P0 ;  /* 0x00000001ff0a7807 */ /* 0x000fc80004000000 */
[----:B------:R-:W-:-:S04]  /*0d00*/  LOP3.LUT R10, R10, 0x1, R13, 0xf8, !PT ;  /* 0x000000010a0a7812 */ /* 0x000fc800078ef80d */
[----:B------:R-:W-:-:S05]  /*0d10*/  LOP3.LUT R10, R10, R11, RZ, 0xc0, !PT ;  /* 0x0000000b0a0a7212 */ /* 0x000fca00078ec0ff */
[----:B------:R-:W-:-:S05]  /*0d20*/  IMAD.IADD R13, R13, 0x1, R10 ;  /* 0x000000010d0d7824 */ /* 0x000fca00078e020a */
[----:B------:R-:W-:Y:S01]  /*0d30*/  LOP3.LUT R0, R13, R0, RZ, 0xfc, !PT ;  /* 0x000000000d007212 */ /* 0x000fe200078efcff */
[----:B------:R-:W-:Y:S06]  /*0d40*/  BRA `(.L_x_22) ;  /* 0x0000000000107947 */ /* 0x000fec0003800000 */
.L_x_21:
[----:B------:R-:W-:-:S04]  /*0d50*/  LOP3.LUT R0, R0, 0x80000000, RZ, 0xc0, !PT ;  /* 0x8000000000007812 */ /* 0x000fc800078ec0ff */
[----:B------:R-:W-:Y:S01]  /*0d60*/  LOP3.LUT R0, R0, 0x7f800000, RZ, 0xfc, !PT ;  /* 0x7f80000000007812 */ /* 0x000fe200078efcff */
[----:B------:R-:W-:Y:S06]  /*0d70*/  BRA `(.L_x_22) ;  /* 0x0000000000047947 */ /* 0x000fec0003800000 */
.L_x_20:
[----:B------:R-:W-:-:S07]  /*0d80*/  IMAD R0, R13, 0x800000, R0 ;  /* 0x008000000d007824 */ /* 0x000fce00078e0200 */
.L_x_22:
[----:B------:R-:W-:Y:S05]  /*0d90*/  BSYNC.RECONVERGENT B2 ;  /* 0x0000000000027941 */ /* 0x000fea0003800200 */
.L_x_19:
[----:B------:R-:W-:Y:S05]  /*0da0*/  BRA `(.L_x_23) ;  /* 0x0000000000207947 */ /* 0x000fea0003800000 */
.L_x_18:
[----:B------:R-:W-:-:S04]  /*0db0*/  LOP3.LUT R0, R13, 0x80000000, R12, 0x48, !PT ;  /* 0x800000000d007812 */ /* 0x000fc800078e480c */
[----:B------:R-:W-:Y:S01]  /*0dc0*/  LOP3.LUT R0, R0, 0x7f800000, RZ, 0xfc, !PT ;  /* 0x7f80000000007812 */ /* 0x000fe200078efcff */
[----:B------:R-:W-:Y:S06]  /*0dd0*/  BRA `(.L_x_23) ;  /* 0x0000000000147947 */ /* 0x000fec0003800000 */
.L_x_17:
[----:B------:R-:W-:Y:S01]  /*0de0*/  LOP3.LUT R0, R13, 0x80000000, R12, 0x48, !PT ;  /* 0x800000000d007812 */ /* 0x000fe200078e480c */
[----:B------:R-:W-:Y:S06]  /*0df0*/  BRA `(.L_x_23) ;  /* 0x00000000000c7947 */ /* 0x000fec0003800000 */
.L_x_16:
[----:B------:R-:W0:Y:S01]  /*0e00*/  MUFU.RSQ R0, -QNAN ;  /* 0xffc0000000007908 */ /* 0x000e220000001400 */
[----:B------:R-:W-:Y:S05]  /*0e10*/  BRA `(.L_x_23) ;  /* 0x0000000000047947 */ /* 0x000fea0003800000 */
.L_x_15:
[----:B------:R-:W-:-:S07]  /*0e20*/  FADD.FTZ R0, R0, R3 ;  /* 0x0000000300007221 */ /* 0x000fce0000010000 */
.L_x_23:
[----:B------:R-:W-:Y:S05]  /*0e30*/  BSYNC.RECONVERGENT B1 ;  /* 0x0000000000017941 */ /* 0x000fea0003800200 */
.L_x_13:
[----:B------:R-:W-:Y:S02]  /*0e40*/  IMAD.MOV.U32 R10, RZ, RZ, R8 ;  /* 0x000000ffff0a7224 */ /* 0x000fe400078e0008 */
[----:B------:R-:W-:-:S04]  /*0e50*/  IMAD.MOV.U32 R11, RZ, RZ, 0x0 ;  /* 0x00000000ff0b7424 */ /* 0x000fc800078e00ff */
[----:B0-----:R-:W-:Y:S05]  /*0e60*/  RET.REL.NODEC R10 `(_Z14softmax_kernelPKfPfii) ;  /* 0xfffffff00a647950 */ /* 0x001fea0003c3ffff */
.L_x_24:
[----:B------:R-:W-:-:S00]  /*0e70*/  BRA `(.L_x_24) ;  /* 0xfffffffc00fc7947 */ /* 0x000fc0000383ffff */
[----:B------:R-:W-:-:S00]  /*0e80*/  NOP ;  /* 0x0000000000007918 */ /* 0x000fc00000000000 */
[----:B------:R-:W-:-:S00]  /*0e90*/  NOP ;  /* 0x0000000000007918 */ /* 0x000fc00000000000 */
[----:B------:R-:W-:-:S00]  /*0ea0*/  NOP ;  /* 0x0000000000007918 */ /* 0x000fc00000000000 */
[----:B------:R-:W-:-:S00]  /*0eb0*/  NOP ;  /* 0x0000000000007918 */ /* 0x000fc00000000000 */
[----:B------:R-:W-:-:S00]  /*0ec0*/  NOP ;  /* 0x0000000000007918 */ /* 0x000fc00000000000 */
[----:B------:R-:W-:-:S00]  /*0ed0*/  NOP ;  /* 0x0000000000007918 */ /* 0x000fc00000000000 */
[----:B------:R-:W-:-:S00]  /*0ee0*/  NOP ;  /* 0x0000000000007918 */ /* 0x000fc00000000000 */
[----:B------:R-:W-:-:S00]  /*0ef0*/  NOP ;  /* 0x0000000000007918 */ /* 0x000fc00000000000 */
.L_x_81:


//--------------------- .text._Z28init_layernorm_params_kernelPfS_i --------------------------
	.section	.text._Z28init_layernorm_params_kernelPfS_i,"ax",@progbits
	.align	128
        .global         _Z28init_layernorm_params_kernelPfS_i
        .type           _Z28init_layernorm_params_kernelPfS_i,@function
        .size           _Z28init_layernorm_params_kernelPfS_i,(.L_x_86 - _Z28init_layernorm_params_kernelPfS_i)
        .other          _Z28init_layernorm_params_kernelPfS_i,@"STO_CUDA_ENTRY STV_DEFAULT"
_Z28init_layernorm_params_kernelPfS_i:
.text._Z28init_layernorm_params_kernelPfS_i:
[----:B------:R-:W-:Y:S01]  /*0000*/  LDC R1, c[0x0][0x37c] ;  /* 0x0000df00ff017b82 */ /* 0x000fe20000000800 */
[----:B------:R-:W0:Y:S07]  /*0010*/  S2R R0, SR_TID.X ;  /* 0x0000000000007919 */ /* 0x000e2e0000002100 */
[----:B------:R-:W0:Y:S01]  /*0020*/  S2UR UR4, SR_CTAID.X ;  /* 0x00000000000479c3 */ /* 0x000e220000002500 */
[----:B------:R-:W1:Y:S07]  /*0030*/  LDCU UR5, c[0x0][0x390] ;  /* 0x00007200ff0577ac */ /* 0x000e6e0008000800 */
[----:B------:R-:W0:Y:S02]  /*0040*/  LDC R7, c[0x0][0x360] ;  /* 0x0000d800ff077b82 */ /* 0x000e240000000800 */
[----:B0-----:R-:W-:-:S05]  /*0050*/  IMAD R7, R7, UR4, R0 ;  /* 0x0000000407077c24 */ /* 0x001fca000f8e0200 */
[----:B-1----:R-:W-:-:S13]  /*0060*/  ISETP.GE.AND P0, PT, R7, UR5, PT ;  /* 0x0000000507007c0c */ /* 0x002fda000bf06270 */
[----:B------:R-:W-:Y:S05]  /*0070*/  @P0 EXIT ;  /* 0x000000000000094d */ /* 0x000fea0003800000 */
[----:B------:R-:W0:Y:S01]  /*0080*/  LDC.64 R2, c[0x0][0x380] ;  /* 0x0000e000ff027b82 */ /* 0x000e220000000a00 */
[----:B------:R-:W1:Y:S01]  /*0090*/  LDCU.64 UR4, c[0x0][0x358] ;  /* 0x00006b00ff0477ac */ /* 0x000e620008000a00 */
[----:B------:R-:W-:-:S06]  /*00a0*/  HFMA2 R9, -RZ, RZ, 1.875, 0 ;  /* 0x3f800000ff097431 */ /* 0x000fcc00000001ff */
[----:B------:R-:W2:Y:S01]  /*00b0*/  LDC.64 R4, c[0x0][0x388] ;  /* 0x0000e200ff047b82 */ /* 0x000ea20000000a00 */
[----:B0-----:R-:W-:-:S05]  /*00c0*/  IMAD.WIDE R2, R7, 0x4, R2 ;  /* 0x0000000407027825 */ /* 0x001fca00078e0202 */
[----:B-1----:R-:W-:Y:S01]  /*00d0*/  STG.E desc[UR4][R2.64], R9 ;  /* 0x0000000902007986 */ /* 0x002fe2000c101904 */
[----:B--2---:R-:W-:-:S05]  /*00e0*/  IMAD.WIDE R4, R7, 0x4, R4 ;  /* 0x0000000407047825 */ /* 0x004fca00078e0204 */
[----:B------:R-:W-:Y:S01]  /*00f0*/  STG.E desc[UR4][R4.64], RZ ;  /* 0x000000ff04007986 */ /* 0x000fe2000c101904 */
[----:B------:R-:W-:Y:S05]  /*0100*/  EXIT ;  /* 0x000000000000794d */ /* 0x000fea0003800000 */
.L_x_25:
        /* <DEDUP_REMOVED lines=15> */
.L_x_86:


//--------------------- .text._Z36label_smoothing_cross_entropy_kernelPKfPKiPfiif --------------------------
	.section	.text._Z36label_smoothing_cross_entropy_kernelPKfPKiPfiif,"ax",@progbits
	.align	128
        .global         _Z36label_smoothing_cross_entropy_kernelPKfPKiPfiif
        .type           _Z36label_smoothing_cross_entropy_kernelPKfPKiPfiif,@function
        .size           _Z36label_smoothing_cross_entropy_kernelPKfPKiPfiif,(.L_x_82 - _Z36label_smoothing_cross_entropy_kernelPKfPKiPfiif)
        .other          _Z36label_smoothing_cross_entropy_kernelPKfPKiPfiif,@"STO_CUDA_ENTRY STV_DEFAULT"
_Z36label_smoothing_cross_entropy_kernelPKfPKiPfiif:
.text._Z36label_smoothing_cross_entropy_kernelPKfPKiPfiif:
        /* <DEDUP_REMOVED lines=8> */
[----:B------:R-:W0:Y:S01]  /*0080*/  LDCU UR4, c[0x0][0x39c] ;  /* 0x00007380ff0477ac */ /* 0x000e220008000800 */
[----:B------:R-:W1:Y:S01]  /*0090*/  LDC R9, c[0x0][0x3a0] ;  /* 0x0000e800ff097b82 */ /* 0x000e620000000800 */
[----:B------:R-:W2:Y:S07]  /*00a0*/  LDCU.64 UR12, c[0x0][0x358] ;  /* 0x00006b00ff0c77ac */ /* 0x000eae0008000a00 */
[----:B------:R-:W3:Y:S01]  /*00b0*/  LDC.64 R6, c[0x0][0x388] ;  /* 0x0000e200ff067b82 */ /* 0x000ee20000000a00 */
[----:B0-----:R-:W-:-:S04]  /*00c0*/  I2FP.F32.S32 R8, UR4 ;  /* 0x0000000400087c45 */ /* 0x001fc80008201400 */
[----:B------:R-:W0:Y:S08]  /*00d0*/  MUFU.RCP R3, R8 ;  /* 0x0000000800037308 */ /* 0x000e300000001000 */
[----:B-1----:R-:W1:Y:S01]  /*00e0*/  FCHK P0, R9, R8 ;  /* 0x0000000809007302 */ /* 0x002e620000000000 */
[----:B---3--:R-:W-:-:S05]  /*00f0*/  IMAD.WIDE R6, R4, 0x4, R6 ;  /* 0x0000000404067825 */ /* 0x008fca00078e0206 */
[----:B--2---:R2:W5:Y:S01]  /*0100*/  LDG.E R5, desc[UR12][R6.64] ;  /* 0x0000000c06057981 */ /* 0x004562000c1e1900 */
[----:B0-----:R-:W-:-:S04]  /*0110*/  FFMA R0, -R8, R3, 1 ;  /* 0x3f80000008007423 */ /* 0x001fc80000000103 */
[----:B------:R-:W-:-:S04]  /*0120*/  FFMA R0, R3, R0, R3 ;  /* 0x0000000003007223 */ /* 0x000fc80000000003 */
[----:B------:R-:W-:Y:S01]  /*0130*/  FFMA R3, R0, R9, RZ ;  /* 0x0000000900037223 */ /* 0x000fe200000000ff */
[----:B--2---:R-:W-:-:S03]  /*0140*/  FADD R6, -R9, 1 ;  /* 0x3f80000009067421 */ /* 0x004fc60000000100 */
[----:B------:R-:W-:-:S04]  /*0150*/  FFMA R2, -R8, R3, R9 ;  /* 0x0000000308027223 */ /* 0x000fc80000000109 */
[----:B------:R-:W-:Y:S01]  /*0160*/  FFMA R3, R0, R2, R3 ;  /* 0x0000000200037223 */ /* 0x000fe20000000003 */
[----:B-1----:R-:W-:Y:S06]  /*0170*/  @!P0 BRA `(.L_x_26) ;  /* 0x00000000000c8947 */ /* 0x002fec0003800000 */
[----:B------:R-:W-:-:S07]  /*0180*/  MOV R2, 0x1a0 ;  /* 0x000001a000027802 */ /* 0x000fce0000000f00 */
[----:B-----5:R-:W-:Y:S05]  /*0190*/  CALL.REL.NOINC `($__internal_1_$__cuda_sm3x_div_rn_noftz_f32_slowpath) ;  /* 0x0000000c00807944 */ /* 0x020fea0003c00000 */
[----:B------:R-:W-:-:S07]  /*01a0*/  MOV R3, R0 ;  /* 0x0000000000037202 */ /* 0x000fce0000000f00 */
.L_x_26:
[----:B------:R-:W0:Y:S01]  /*01b0*/  LDCU UR8, c[0x0][0x39c] ;  /* 0x00007380ff0877ac */ /* 0x000e220008000800 */
[----:B------:R-:W-:Y:S01]  /*01c0*/  HFMA2 R2, -RZ, RZ, 0, 0 ;  /* 0x00000000ff027431 */ /* 0x000fe200000001ff */
[----:B0-----:R-:W-:-:S09]  /*01d0*/  UISETP.GE.AND UP0, UPT, UR8, 0x1, UPT ;  /* 0x000000010800788c */ /* 0x001fd2000bf06270 */
[----:B------:R-:W-:Y:S05]  /*01e0*/  BRA.U !UP0, `(.L_x_27) ;  /* 0x0000000d085c7547 */ /* 0x000fea000b800000 */
[----:B------:R-:W-:Y:S01]  /*01f0*/  UISETP.GE.U32.AND UP1, UPT, UR8, 0x4, UPT ;  /* 0x000000040800788c */ /* 0x000fe2000bf26070 */
[----:B------:R-:W-:Y:S01]  /*0200*/  FADD R6, R6, R3 ;  /* 0x0000000306067221 */ /* 0x000fe20000000000 */
[----:B------:R-:W-:Y:S02]  /*0210*/  ULOP3.LUT UR9, UR8, 0x3, URZ, 0xc0, !UPT ;  /* 0x0000000308097892 */ /* 0x000fe4000f8ec0ff */
[----:B------:R-:W-:Y:S01]  /*0220*/  IMAD R7, R4, UR8, RZ ;  /* 0x0000000804077c24 */ /* 0x000fe2000f8e02ff */
[----:B------:R-:W-:Y:S01]  /*0230*/  MOV R2, RZ ;  /* 0x000000ff00027202 */ /* 0x000fe20000000f00 */
[----:B------:R-:W-:Y:S01]  /*0240*/  UMOV UR4, URZ ;  /* 0x000000ff00047c82 */ /* 0x000fe20008000000 */
[----:B------:R-:W-:Y:S02]  /*0250*/  UISETP.NE.AND UP0, UPT, UR9, URZ, UPT ;  /* 0x000000ff0900728c */ /* 0x000fe4000bf05270 */
[----:B------:R-:W-:Y:S09]  /*0260*/  BRA.U !UP1, `(.L_x_28) ;  /* 0x0000000509d47547 */ /* 0x000ff2000b800000 */
[----:B------:R-:W0:Y:S01]  /*0270*/  LDCU.64 UR6, c[0x0][0x380] ;  /* 0x00007000ff0677ac */ /* 0x000e220008000a00 */
[----:B-----5:R-:W-:Y:S02]  /*0280*/  IADD3 R19, PT, PT, -R5, RZ, RZ ;  /* 0x000000ff05137210 */ /* 0x020fe40007ffe1ff */
[----:B------:R-:W-:Y:S01]  /*0290*/  MOV R2, RZ ;  /* 0x000000ff00027202 */ /* 0x000fe20000000f00 */
[----:B------:R-:W-:Y:S01]  /*02a0*/  ULOP3.LUT UR4, UR8, 0x7ffffffc, URZ, 0xc0, !UPT ;  /* 0x7ffffffc08047892 */ /* 0x000fe2000f8ec0ff */
[----:B------:R-:W-:Y:S01]  /*02b0*/  MOV R8, R7 ;  /* 0x0000000700087202 */ /* 0x000fe20000000f00 */
[----:B------:R-:W-:Y:S01]  /*02c0*/  UMOV UR5, URZ ;  /* 0x000000ff00057c82 */ /* 0x000fe20008000000 */
[----:B0-----:R-:W-:-:S04]  /*02d0*/  UIADD3 UR6, UP1, UPT, UR6, 0x8, URZ ;  /* 0x0000000806067890 */ /* 0x001fc8000ff3e0ff */
[----:B------:R-:W-:-:S12]  /*02e0*/  UIADD3.X UR7, UPT, UPT, URZ, UR7, URZ, UP1, !UPT ;  /* 0x00000007ff077290 */ /* 0x000fd80008ffe4ff */
.L_x_29:
[----:B------:R-:W-:Y:S02]  /*02f0*/  MOV R14, UR6 ;  /* 0x00000006000e7c02 */ /* 0x000fe40008000f00 */
[----:B------:R-:W-:-:S03]  /*0300*/  MOV R15, UR7 ;  /* 0x00000007000f7c02 */ /* 0x000fc60008000f00 */
[----:B------:R-:W-:-:S05]  /*0310*/  IMAD.WIDE R14, R8, 0x4, R14 ;  /* 0x00000004080e7825 */ /* 0x000fca00078e020e */
[----:B------:R-:W2:Y:S04]  /*0320*/  LDG.E R12, desc[UR12][R14.64+-0x8] ;  /* 0xfffff80c0e0c7981 */ /* 0x000ea8000c1e1900 */
[----:B------:R-:W3:Y:S04]  /*0330*/  LDG.E R10, desc[UR12][R14.64+-0x4] ;  /* 0xfffffc0c0e0a7981 */ /* 0x000ee8000c1e1900 */
[----:B------:R-:W4:Y:S04]  /*0340*/  LDG.E R9, desc[UR12][R14.64] ;  /* 0x0000000c0e097981 */ /* 0x000f28000c1e1900 */
[----:B------:R0:W5:Y:S01]  /*0350*/  LDG.E R13, desc[UR12][R14.64+0x4] ;  /* 0x0000040c0e0d7981 */ /* 0x000162000c1e1900 */
[----:B------:R-:W-:Y:S01]  /*0360*/  HFMA2 R11, -RZ, RZ, 1.5048828125, 33.21875 ;  /* 0x3e055027ff0b7431 */ /* 0x000fe200000001ff */
[----:B------:R-:W-:Y:S01]  /*0370*/  MOV R16, 0x7f800000 ;  /* 0x7f80000000107802 */ /* 0x000fe20000000f00 */
[----:B------:R-:W-:Y:S01]  /*0380*/  UIADD3 UR10, UPT, UPT, UR5, 0x1, URZ ;  /* 0x00000001050a7890 */ /* 0x000fe2000fffe0ff */
[----:B------:R-:W-:Y:S01]  /*0390*/  IADD3 R8, PT, PT, R8, 0x4, RZ ;  /* 0x0000000408087810 */ /* 0x000fe20007ffe0ff */
[----:B------:R-:W-:-:S04]  /*03a0*/  UIADD3 UR11, UPT, UPT, UR5, 0x3, URZ ;  /* 0x00000003050b7890 */ /* 0x000fc8000fffe0ff */
[----:B------:R-:W-:Y:S01]  /*03b0*/  ISETP.NE.AND P1, PT, R5, UR10, PT ;  /* 0x0000000a05007c0c */ /* 0x000fe2000bf25270 */
[----:B------:R-:W-:Y:S02]  /*03c0*/  UIADD3 UR10, UPT, UPT, UR5, 0x2, URZ ;  /* 0x00000002050a7890 */ /* 0x000fe4000fffe0ff */
[----:B------:R-:W-:-:S04]  /*03d0*/  UIADD3 UR5, UPT, UPT, UR5, 0x4, URZ ;  /* 0x0000000405057890 */ /* 0x000fc8000fffe0ff */
[----:B------:R-:W-:Y:S01]  /*03e0*/  ISETP.NE.AND P2, PT, R5, UR10, PT ;  /* 0x0000000a05007c0c */ /* 0x000fe2000bf45270 */
[----:B------:R-:W-:Y:S01]  /*03f0*/  UISETP.NE.AND UP1, UPT, UR5, UR4, UPT ;  /* 0x000000040500728c */ /* 0x000fe2000bf25270 */
[----:B--2---:R-:W-:-:S04]  /*0400*/  FMNMX R12, R12, 1.0000000116860974231e-07, !PT ;  /* 0x33d6bf950c0c7809 */ /* 0x004fc80007800000 */
[----:B------:R-:W-:Y:S02]  /*0410*/  IADD3 R17, PT, PT, R12, -0x3f2aaaab, RZ ;  /* 0xc0d555550c117810 */ /* 0x000fe40007ffe0ff */
[----:B---3--:R-:W-:Y:S02]  /*0420*/  FMNMX R10, R10, 1.0000000116860974231e-07, !PT ;  /* 0x33d6bf950a0a7809 */ /* 0x008fe40007800000 */
[----:B------:R-:W-:Y:S02]  /*0430*/  LOP3.LUT R17, R17, 0xff800000, RZ, 0xc0, !PT ;  /* 0xff80000011117812 */ /* 0x000fe400078ec0ff */
[----:B----4-:R-:W-:Y:S01]  /*0440*/  FMNMX R9, R9, 1.0000000116860974231e-07, !PT ;  /* 0x33d6bf9509097809 */ /* 0x010fe20007800000 */
[----:B0-----:R-:W-:Y:S01]  /*0450*/  VIADD R15, R10, 0xc0d55555 ;  /* 0xc0d555550a0f7836 */ /* 0x001fe20000000000 */
[----:B------:R-:W-:Y:S02]  /*0460*/  IADD3 R0, PT, PT, R12, -R17, RZ ;  /* 0x800000110c007210 */ /* 0x000fe40007ffe0ff */
[----:B------:R-:W-:-:S02]  /*0470*/  IADD3 R18, PT, PT, R9, -0x3f2aaaab, RZ ;  /* 0xc0d5555509127810 */ /* 0x000fc40007ffe0ff */
[----:B------:R-:W-:Y:S01]  /*0480*/  LOP3.LUT R15, R15, 0xff800000, RZ, 0xc0, !PT ;  /* 0xff8000000f0f7812 */ /* 0x000fe200078ec0ff */
[----:B------:R-:W-:Y:S01]  /*0490*/  FADD R0, R0, -1 ;  /* 0xbf80000000007421 */ /* 0x000fe20000000000 */
[----:B------:R-:W-:Y:S02]  /*04a0*/  ISETP.GT.U32.AND P0, PT, R12, 0x7f7fffff, PT ;  /* 0x7f7fffff0c00780c */ /* 0x000fe40003f04070 */
[----:B------:R-:W-:Y:S01]  /*04b0*/  IADD3 R14, PT, PT, R10, -R15, RZ ;  /* 0x8000000f0a0e7210 */ /* 0x000fe20007ffe0ff */
[----:B------:R-:W-:Y:S01]  /*04c0*/  FFMA R21, R0, -R11, 0.14084610342979431152 ;  /* 0x3e1039f600157423 */ /* 0x000fe2000000080b */
[----:B-----5:R-:W-:Y:S02]  /*04d0*/  FMNMX R13, R13, 1.0000000116860974231e-07, !PT ;  /* 0x33d6bf950d0d7809 */ /* 0x020fe40007800000 */
[----:B------:R-:W-:Y:S01]  /*04e0*/  LOP3.LUT R18, R18, 0xff800000, RZ, 0xc0, !PT ;  /* 0xff80000012127812 */ /* 0x000fe200078ec0ff */
[----:B------:R-:W-:Y:S01]  /*04f0*/  FFMA R21, R0, R21, -0.12148627638816833496 ;  /* 0xbdf8cdcc00157423 */ /* 0x000fe20000000015 */
[----:B------:R-:W-:Y:S01]  /*0500*/  FADD R14, R14, -1 ;  /* 0xbf8000000e0e7421 */ /* 0x000fe20000000000 */
[----:B------:R-:W-:-:S02]  /*0510*/  IADD3 R22, PT, PT, R13, -0x3f2aaaab, RZ ;  /* 0xc0d555550d167810 */ /* 0x000fc40007ffe0ff */
[----:B------:R-:W-:Y:S01]  /*0520*/  FFMA R21, R0, R21, 0.13980610668659210205 ;  /* 0x3e0f295500157423 */ /* 0x000fe20000000015 */
[----:B------:R-:W-:Y:S01]  /*0530*/  FFMA R23, R14, -R11, 0.14084610342979431152 ;  /* 0x3e1039f60e177423 */ /* 0x000fe2000000080b */
[----:B------:R-:W-:Y:S02]  /*0540*/  IADD3 R20, PT, PT, R9, -R18, RZ ;  /* 0x8000001209147210 */ /* 0x000fe40007ffe0ff */
[----:B------:R-:W-:Y:S01]  /*0550*/  FFMA R21, R0, R21, -0.16684235632419586182 ;  /* 0xbe2ad8b900157423 */ /* 0x000fe20000000015 */
[----:B------:R-:W-:Y:S01]  /*0560*/  FFMA R23, R14, R23, -0.12148627638816833496 ;  /* 0xbdf8cdcc0e177423 */ /* 0x000fe20000000017 */
[----:B------:R-:W-:Y:S01]  /*0570*/  LOP3.LUT R22, R22, 0xff800000, RZ, 0xc0, !PT ;  /* 0xff80000016167812 */ /* 0x000fe200078ec0ff */
[----:B------:R-:W-:Y:S01]  /*0580*/  FADD R20, R20, -1 ;  /* 0xbf80000014147421 */ /* 0x000fe20000000000 */
[----:B------:R-:W-:Y:S01]  /*0590*/  FFMA R21, R0, R21, 0.20012299716472625732 ;  /* 0x3e4ced0b00157423 */ /* 0x000fe20000000015 */
[----:B------:R-:W-:-:S03]  /*05a0*/  FFMA R23, R14, R23, 0.13980610668659210205 ;  /* 0x3e0f29550e177423 */ /* 0x000fc60000000017 */
[----:B------:R-:W-:Y:S01]  /*05b0*/  FFMA R21, R0, R21, -0.24999669194221496582 ;  /* 0xbe7fff2200157423 */ /* 0x000fe20000000015 */
[----:B------:R-:W-:-:S03]  /*05c0*/  FFMA R23, R14, R23, -0.16684235632419586182 ;  /* 0xbe2ad8b90e177423 */ /* 0x000fc60000000017 */
[----:B------:R-:W-:Y:S01]  /*05d0*/  FFMA R21, R0, R21, 0.33333182334899902344 ;  /* 0x3eaaaa7800157423 */ /* 0x000fe20000000015 */
[----:B------:R-:W-:-:S03]  /*05e0*/  FFMA R23, R14, R23, 0.20012299716472625732 ;  /* 0x3e4ced0b0e177423 */ /* 0x000fc60000000017 */
[----:B------:R-:W-:Y:S01]  /*05f0*/  FFMA R21, R0, R21, -0.5 ;  /* 0xbf00000000157423 */ /* 0x000fe20000000015 */
[----:B------:R-:W-:-:S03]  /*0600*/  FFMA R23, R14, R23, -0.24999669194221496582 ;  /* 0xbe7fff220e177423 */ /* 0x000fc60000000017 */
[----:B------:R-:W-:Y:S01]  /*0610*/  FMUL R21, R0, R21 ;  /* 0x0000001500157220 */ /* 0x000fe20000400000 */
[----:B------:R-:W-:-:S03]  /*0620*/  FFMA R23, R14, R23, 0.33333182334899902344 ;  /* 0x3eaaaa780e177423 */ /* 0x000fc60000000017 */
[----:B------:R-:W-:Y:S01]  /*0630*/  FFMA R21, R0, R21, R0 ;  /* 0x0000001500157223 */ /* 0x000fe20000000000 */
[----:B------:R-:W-:Y:S01]  /*0640*/  I2FP.F32.S32 R0, R17 ;  /* 0x0000001100007245 */ /* 0x000fe20000201400 */
[----:B------:R-:W-:-:S04]  /*0650*/  FFMA R23, R14, R23, -0.5 ;  /* 0xbf0000000e177423 */ /* 0x000fc80000000017 */
[----:B------:R-:W-:Y:S01]  /*0660*/  FFMA R0, R0, 1.1920928955078125e-07, RZ ;  /* 0x3400000000007823 */ /* 0x000fe200000000ff */
[----:B------:R-:W-:-:S03]  /*0670*/  FMUL R23, R14, R23 ;  /* 0x000000170e177220 */ /* 0x000fc60000400000 */
[----:B------:R-:W-:Y:S01]  /*0680*/  FFMA R17, R0, 0.69314718246459960938, R21 ;  /* 0x3f31721800117823 */ /* 0x000fe20000000015 */
[----:B------:R-:W-:Y:S01]  /*0690*/  @P0 FFMA R17, R12, R16, +INF ;  /* 0x7f8000000c110423 */ /* 0x000fe20000000010 */
[----:B------:R-:W-:Y:S01]  /*06a0*/  IADD3 R12, PT, PT, R13, -R22, RZ ;  /* 0x800000160d0c7210 */ /* 0x000fe20007ffe0ff */
[----:B------:R-:W-:Y:S01]  /*06b0*/  FFMA R21, R20, -R11, 0.14084610342979431152 ;  /* 0x3e1039f614157423 */ /* 0x000fe2000000080b */
[C---:B------:R-:W-:Y:S01]  /*06c0*/  ISETP.NE.AND P0, PT, R19.reuse, RZ, PT ;  /* 0x000000ff1300720c */ /* 0x040fe20003f05270 */
[----:B------:R-:W-:Y:S01]  /*06d0*/  FFMA R23, R14, R23, R14 ;  /* 0x000000170e177223 */ /* 0x000fe2000000000e */
[----:B------:R-:W-:Y:S01]  /*06e0*/  I2FP.F32.S32 R0, R15 ;  /* 0x0000000f00007245 */ /* 0x000fe20000201400 */
[----:B------:R-:W-:Y:S01]  /*06f0*/  FADD R12, R12, -1 ;  /* 0xbf8000000c0c7421 */ /* 0x000fe20000000000 */
[----:B------:R-:W-:Y:S01]  /*0700*/  FFMA R21, R20, R21, -0.12148627638816833496 ;  /* 0xbdf8cdcc14157423 */ /* 0x000fe20000000015 */
[----:B------:R-:W-:Y:S02]  /*0710*/  IADD3 R19, PT, PT, R19, 0x4, RZ ;  /* 0x0000000413137810 */ /* 0x000fe40007ffe0ff */
[----:B------:R-:W-:Y:S01]  /*0720*/  FFMA R11, R12, -R11, 0.14084610342979431152 ;  /* 0x3e1039f60c0b7423 */ /* 0x000fe2000000080b */
[----:B------:R-:W-:Y:S01]  /*0730*/  FFMA R25, R20, R21, 0.13980610668659210205 ;  /* 0x3e0f295514197423 */ /* 0x000fe20000000015 */
[----:B------:R-:W-:Y:S01]  /*0740*/  FSEL R21, R6, R3, !P0 ;  /* 0x0000000306157208 */ /* 0x000fe20004000000 */
[----:B------:R-:W-:Y:S01]  /*0750*/  FFMA R0, R0, 1.1920928955078125e-07, RZ ;  /* 0x3400000000007823 */ /* 0x000fe200000000ff */
[----:B------:R-:W-:Y:S01]  /*0760*/  FFMA R11, R12, R11, -0.12148627638816833496 ;  /* 0xbdf8cdcc0c0b7423 */ /* 0x000fe2000000000b */
[----:B------:R-:W-:Y:S01]  /*0770*/  FFMA R25, R20, R25, -0.16684235632419586182 ;  /* 0xbe2ad8b914197423 */ /* 0x000fe20000000019 */
[----:B------:R-:W-:Y:S01]  /*0780*/  ISETP.GT.U32.AND P0, PT, R10, 0x7f7fffff, PT ;  /* 0x7f7fffff0a00780c */ /* 0x000fe20003f04070 */
[----:B------:R-:W-:Y:S01]  /*0790*/  FFMA R23, R0, 0.69314718246459960938, R23 ;  /* 0x3f31721800177823 */ /* 0x000fe20000000017 */
[----:B------:R-:W-:Y:S01]  /*07a0*/  FFMA R11, R12, R11, 0.13980610668659210205 ;  /* 0x3e0f29550c0b7423 */ /* 0x000fe2000000000b */
[----:B------:R-:W-:Y:S01]  /*07b0*/  FFMA R25, R20, R25, 0.20012299716472625732 ;  /* 0x3e4ced0b14197423 */ /* 0x000fe20000000019 */
[----:B------:R-:W-:Y:S01]  /*07c0*/  FSEL R0, R6, R3, !P1 ;  /* 0x0000000306007208 */ /* 0x000fe20004800000 */
[----:B------:R-:W-:Y:S01]  /*07d0*/  FFMA R17, -R21, R17, R2 ;  /* 0x0000001115117223 */ /* 0x000fe20000000102 */
[----:B------:R-:W-:Y:S01]  /*07e0*/  FFMA R11, R12, R11, -0.16684235632419586182 ;  /* 0xbe2ad8b90c0b7423 */ /* 0x000fe2000000000b */
[----:B------:R-:W-:Y:S01]  /*07f0*/  FFMA R25, R20, R25, -0.24999669194221496582 ;  /* 0xbe7fff2214197423 */ /* 0x000fe20000000019 */
[----:B------:R-:W-:-:S02]  /*0800*/  ISETP.GT.U32.AND P1, PT, R9, 0x7f7fffff, PT ;  /* 0x7f7fffff0900780c */ /* 0x000fc40003f24070 */
[----:B------:R-:W-:Y:S01]  /*0810*/  FFMA R11, R12, R11, 0.20012299716472625732 ;  /* 0x3e4ced0b0c0b7423 */ /* 0x000fe2000000000b */
[----:B------:R-:W-:Y:S01]  /*0820*/  FFMA R25, R20, R25, 0.33333182334899902344 ;  /* 0x3eaaaa7814197423 */ /* 0x000fe20000000019 */
[----:B------:R-:W-:Y:S01]  /*0830*/  I2FP.F32.S32 R2, R22 ;  /* 0x0000001600027245 */ /* 0x000fe20000201400 */
[----:B------:R-:W-:Y:S01]  /*0840*/  @P0 FFMA R23, R10, R16, +INF ;  /* 0x7f8000000a170423 */ /* 0x000fe20000000010 */
[----:B------:R-:W-:Y:S01]  /*0850*/  FFMA R11, R12, R11, -0.24999669194221496582 ;  /* 0xbe7fff220c0b7423 */ /* 0x000fe2000000000b */
[----:B------:R-:W-:Y:S01]  /*0860*/  FFMA R25, R20, R25, -0.5 ;  /* 0xbf00000014197423 */ /* 0x000fe20000000019 */
[----:B------:R-:W-:Y:S01]  /*0870*/  ISETP.GT.U32.AND P0, PT, R13, 0x7f7fffff, PT ;  /* 0x7f7fffff0d00780c */ /* 0x000fe20003f04070 */
[----:B------:R-:W-:Y:S01]  /*0880*/  FFMA R17, -R0, R23, R17 ;  /* 0x0000001700117223 */ /* 0x000fe20000000111 */
[----:B------:R-:W-:Y:S01]  /*0890*/  FFMA R11, R12, R11, 0.33333182334899902344 ;  /* 0x3eaaaa780c0b7423 */ /* 0x000fe2000000000b */
[----:B------:R-:W-:Y:S01]  /*08a0*/  I2FP.F32.S32 R0, R18 ;  /* 0x0000001200007245 */ /* 0x000fe20000201400 */
[----:B------:R-:W-:Y:S01]  /*08b0*/  FMUL R25, R20, R25 ;  /* 0x0000001914197220 */ /* 0x000fe20000400000 */
[----:B------:R-:W-:Y:S01]  /*08c0*/  FFMA R2, R2, 1.1920928955078125e-07, RZ ;  /* 0x3400000002027823 */ /* 0x000fe200000000ff */
[----:B------:R-:W-:-:S02]  /*08d0*/  FFMA R11, R12, R11, -0.5 ;  /* 0xbf0000000c0b7423 */ /* 0x000fc4000000000b */
[----:B------:R-:W-:Y:S01]  /*08e0*/  FFMA R25, R20, R25, R20 ;  /* 0x0000001914197223 */ /* 0x000fe20000000014 */
[----:B------:R-:W-:Y:S01]  /*08f0*/  FFMA R0, R0, 1.1920928955078125e-07, RZ ;  /* 0x3400000000007823 */ /* 0x000fe200000000ff */
[----:B------:R-:W-:-:S03]  /*0900*/  FMUL R11, R12, R11 ;  /* 0x0000000b0c0b7220 */ /* 0x000fc60000400000 */
[----:B------:R-:W-:Y:S01]  /*0910*/  FFMA R25, R0, 0.69314718246459960938, R25 ;  /* 0x3f31721800197823 */ /* 0x000fe20000000019 */
[-C--:B------:R-:W-:Y:S01]  /*0920*/  @P1 FFMA R25, R9, R16.reuse, +INF ;  /* 0x7f80000009191423 */ /* 0x080fe20000000010 */
[----:B------:R-:W-:Y:S01]  /*0930*/  FFMA R11, R12, R11, R12 ;  /* 0x0000000b0c0b7223 */ /* 0x000fe2000000000c */
[----:B------:R-:W-:Y:S02]  /*0940*/  FSEL R0, R6, R3, !P2 ;  /* 0x0000000306007208 */ /* 0x000fe40005000000 */
[----:B------:R-:W-:Y:S01]  /*0950*/  ISETP.NE.AND P1, PT, R5, UR11, PT ;  /* 0x0000000b05007c0c */ /* 0x000fe2000bf25270 */
[----:B------:R-:W-:Y:S01]  /*0960*/  FFMA R2, R2, 0.69314718246459960938, R11 ;  /* 0x3f31721802027823 */ /* 0x000fe2000000000b */
[----:B------:R-:W-:Y:S01]  /*0970*/  @P0 FFMA R2, R13, R16, +INF ;  /* 0x7f8000000d020423 */ /* 0x000fe20000000010 */
[----:B------:R-:W-:Y:S01]  /*0980*/  FFMA R0, -R0, R25, R17 ;  /* 0x0000001900007223 */ /* 0x000fe20000000111 */
[----:B------:R-:W-:-:S05]  /*0990*/  FSEL R9, R6, R3, !P1 ;  /* 0x0000000306097208 */ /* 0x000fca0004800000 */
[----:B------:R-:W-:Y:S01]  /*09a0*/  FFMA R2, -R9, R2, R0 ;  /* 0x0000000209027223 */ /* 0x000fe20000000100 */
[----:B------:R-:W-:Y:S06]  /*09b0*/  BRA.U UP1, `(.L_x_29) ;  /* 0xfffffff9014c7547 */ /* 0x000fec000b83ffff */
.L_x_28:
[----:B------:R-:W-:Y:S05]  /*09c0*/  BRA.U !UP0, `(.L_x_27) ;  /* 0x0000000508647547 */ /* 0x000fea000b800000 */
[----:B------:R-:W-:Y:S02]  /*09d0*/  UISETP.NE.AND UP0, UPT, UR9, 0x1, UPT ;  /* 0x000000010900788c */ /* 0x000fe4000bf05270 */
[----:B------:R-:W-:-:S04]  /*09e0*/  ULOP3.LUT UR5, UR8, 0x1, URZ, 0xc0, !UPT ;  /* 0x0000000108057892 */ /* 0x000fc8000f8ec0ff */
[----:B------:R-:W-:-:S03]  /*09f0*/  UISETP.NE.U32.AND UP1, UPT, UR5, 0x1, UPT ;  /* 0x000000010500788c */ /* 0x000fc6000bf25070 */
[----:B------:R-:W-:Y:S08]  /*0a00*/  BRA.U !UP0, `(.L_x_30) ;  /* 0x0000000108dc7547 */ /* 0x000ff0000b800000 */
[----:B------:R-:W0:Y:S01]  /*0a10*/  LDC.64 R14, c[0x0][0x380] ;  /* 0x0000e000ff0e7b82 */ /* 0x000e220000000a00 */
[----:B------:R-:W-:-:S04]  /*0a20*/  VIADD R9, R7, UR4 ;  /* 0x0000000407097c36 */ /* 0x000fc80008000000 */
[----:B0-----:R-:W-:-:S05]  /*0a30*/  IMAD.WIDE R14, R9, 0x4, R14 ;  /* 0x00000004090e7825 */ /* 0x001fca00078e020e */
[----:B------:R-:W2:Y:S04]  /*0a40*/  LDG.E R8, desc[UR12][R14.64] ;  /* 0x0000000c0e087981 */ /* 0x000ea8000c1e1900 */
[----:B------:R-:W3:Y:S01]  /*0a50*/  LDG.E R9, desc[UR12][R14.64+0x4] ;  /* 0x0000040c0e097981 */ /* 0x000ee2000c1e1900 */
[----:B------:R-:W-:Y:S01]  /*0a60*/  HFMA2 R16, -RZ, RZ, 1.5048828125, 33.21875 ;  /* 0x3e055027ff107431 */ /* 0x000fe200000001ff */
[----:B-----5:R-:W-:Y:S01]  /*0a70*/  ISETP.NE.AND P2, PT, R5, UR4, PT ;  /* 0x0000000405007c0c */ /* 0x020fe2000bf45270 */
[----:B------:R-:W-:Y:S02]  /*0a80*/  UIADD3 UR5, UPT, UPT, UR4, 0x1, URZ ;  /* 0x0000000104057890 */ /* 0x000fe4000fffe0ff */
[----:B------:R-:W-:Y:S01]  /*0a90*/  UIADD3 UR4, UPT, UPT, UR4, 0x2, URZ ;  /* 0x0000000204047890 */ /* 0x000fe2000fffe0ff */
[----:B--2---:R-:W-:-:S04]  /*0aa0*/  FMNMX R8, R8, 1.0000000116860974231e-07, !PT ;  /* 0x33d6bf9508087809 */ /* 0x004fc80007800000 */
[C---:B------:R-:W-:Y:S02]  /*0ab0*/  IADD3 R13, PT, PT, R8.reuse, -0x3f2aaaab, RZ ;  /* 0xc0d55555080d7810 */ /* 0x040fe40007ffe0ff */
[----:B---3--:R-:W-:Y:S02]  /*0ac0*/  FMNMX R9, R9, 1.0000000116860974231e-07, !PT ;  /* 0x33d6bf9509097809 */ /* 0x008fe40007800000 */
[----:B------:R-:W-:Y:S02]  /*0ad0*/  LOP3.LUT R13, R13, 0xff800000, RZ, 0xc0, !PT ;  /* 0xff8000000d0d7812 */ /* 0x000fe400078ec0ff */
[----:B------:R-:W-:Y:S02]  /*0ae0*/  IADD3 R10, PT, PT, R9, -0x3f2aaaab, RZ ;  /* 0xc0d55555090a7810 */ /* 0x000fe40007ffe0ff */
[----:B------:R-:W-:Y:S02]  /*0af0*/  IADD3 R12, PT, PT, R8, -R13, RZ ;  /* 0x8000000d080c7210 */ /* 0x000fe40007ffe0ff */
[----:B------:R-:W-:-:S02]  /*0b00*/  LOP3.LUT R10, R10, 0xff800000, RZ, 0xc0, !PT ;  /* 0xff8000000a0a7812 */ /* 0x000fc400078ec0ff */
[----:B------:R-:W-:Y:S01]  /*0b10*/  ISETP.GT.U32.AND P1, PT, R8, 0x7f7fffff, PT ;  /* 0x7f7fffff0800780c */ /* 0x000fe20003f24070 */
[----:B------:R-:W-:Y:S01]  /*0b20*/  FADD R12, R12, -1 ;  /* 0xbf8000000c0c7421 */ /* 0x000fe20000000000 */
[C---:B------:R-:W-:Y:S02]  /*0b30*/  IADD3 R0, PT, PT, R9.reuse, -R10, RZ ;  /* 0x8000000a09007210 */ /* 0x040fe40007ffe0ff */
[----:B------:R-:W-:Y:S01]  /*0b40*/  ISETP.GT.U32.AND P0, PT, R9, 0x7f7fffff, PT ;  /* 0x7f7fffff0900780c */ /* 0x000fe20003f04070 */
[----:B------:R-:W-:-:S04]  /*0b50*/  FFMA R11, R12, -R16, 0.14084610342979431152 ;  /* 0x3e1039f60c0b7423 */ /* 0x000fc80000000810 */
[----:B------:R-:W-:Y:S01]  /*0b60*/  FFMA R15, R12, R11, -0.12148627638816833496 ;  /* 0xbdf8cdcc0c0f7423 */ /* 0x000fe2000000000b */
[----:B------:R-:W-:-:S03]  /*0b70*/  FADD R11, R0, -1 ;  /* 0xbf800000000b7421 */ /* 0x000fc60000000000 */
[----:B------:R-:W-:Y:S01]  /*0b80*/  FFMA R15, R12, R15, 0.13980610668659210205 ;  /* 0x3e0f29550c0f7423 */ /* 0x000fe2000000000f */
[----:B------:R-:W-:-:S03]  /*0b90*/  FFMA R0, R11, -R16, 0.14084610342979431152 ;  /* 0x3e1039f60b007423 */ /* 0x000fc60000000810 */
[----:B------:R-:W-:Y:S01]  /*0ba0*/  FFMA R15, R12, R15, -0.16684235632419586182 ;  /* 0xbe2ad8b90c0f7423 */ /* 0x000fe2000000000f */
[----:B------:R-:W-:-:S03]  /*0bb0*/  FFMA R0, R11, R0, -0.12148627638816833496 ;  /* 0xbdf8cdcc0b007423 */ /* 0x000fc60000000000 */
[----:B------:R-:W-:Y:S01]  /*0bc0*/  FFMA R15, R12, R15, 0.20012299716472625732 ;  /* 0x3e4ced0b0c0f7423 */ /* 0x000fe2000000000f */
[----:B------:R-:W-:-:S03]  /*0bd0*/  FFMA R0, R11, R0, 0.13980610668659210205 ;  /* 0x3e0f29550b007423 */ /* 0x000fc60000000000 */
[----:B------:R-:W-:Y:S01]  /*0be0*/  FFMA R15, R12, R15, -0.24999669194221496582 ;  /* 0xbe7fff220c0f7423 */ /* 0x000fe2000000000f */
[----:B------:R-:W-:-:S03]  /*0bf0*/  FFMA R0, R11, R0, -0.16684235632419586182 ;  /* 0xbe2ad8b90b007423 */ /* 0x000fc60000000000 */
[C---:B------:R-:W-:Y:S01]  /*0c00*/  FFMA R15, R12.reuse, R15, 0.33333182334899902344 ;  /* 0x3eaaaa780c0f7423 */ /* 0x040fe2000000000f */
[C---:B------:R-:W-:Y:S01]  /*0c10*/  FFMA R14, R11.reuse, R0, 0.20012299716472625732 ;  /* 0x3e4ced0b0b0e7423 */ /* 0x040fe20000000000 */
[----:B------:R-:W-:Y:S02]  /*0c20*/  I2FP.F32.S32 R0, R13 ;  /* 0x0000000d00007245 */ /* 0x000fe40000201400 */
[----:B------:R-:W-:Y:S01]  /*0c30*/  FFMA R15, R12, R15, -0.5 ;  /* 0xbf0000000c0f7423 */ /* 0x000fe2000000000f */
[C---:B------:R-:W-:Y:S02]  /*0c40*/  FFMA R14, R11.reuse, R14, -0.24999669194221496582 ;  /* 0xbe7fff220b0e7423 */ /* 0x040fe4000000000e */
[----:B------:R-:W-:Y:S01]  /*0c50*/  FFMA R0, R0, 1.1920928955078125e-07, RZ ;  /* 0x3400000000007823 */ /* 0x000fe200000000ff */
[----:B------:R-:W-:Y:S01]  /*0c60*/  FMUL R15, R12, R15 ;  /* 0x0000000f0c0f7220 */ /* 0x000fe20000400000 */
[----:B------:R-:W-:-:S03]  /*0c70*/  FFMA R14, R11, R14, 0.33333182334899902344 ;  /* 0x3eaaaa780b0e7423 */ /* 0x000fc6000000000e */
[----:B------:R-:W-:Y:S01]  /*0c80*/  FFMA R15, R12, R15, R12 ;  /* 0x0000000f0c0f7223 */ /* 0x000fe2000000000c */
[----:B------:R-:W-:-:S03]  /*0c90*/  FFMA R14, R11, R14, -0.5 ;  /* 0xbf0000000b0e7423 */ /* 0x000fc6000000000e */
[----:B------:R-:W-:Y:S01]  /*0ca0*/  FFMA R15, R0, 0.69314718246459960938, R15 ;  /* 0x3f317218000f7823 */ /* 0x000fe2000000000f */
[C---:B------:R-:W-:Y:S01]  /*0cb0*/  FMUL R14, R11.reuse, R14 ;  /* 0x0000000e0b0e7220 */ /* 0x040fe20000400000 */
[----:B------:R-:W-:Y:S02]  /*0cc0*/  I2FP.F32.S32 R0, R10 ;  /* 0x0000000a00007245 */ /* 0x000fe40000201400 */
[----:B------:R-:W-:Y:S01]  /*0cd0*/  MOV R10, 0x7f800000 ;  /* 0x7f800000000a7802 */ /* 0x000fe20000000f00 */
[----:B------:R-:W-:Y:S01]  /*0ce0*/  FFMA R13, R11, R14, R11 ;  /* 0x0000000e0b0d7223 */ /* 0x000fe2000000000b */
[----:B------:R-:W-:Y:S01]  /*0cf0*/  FSEL R11, R6, R3, !P2 ;  /* 0x00000003060b7208 */ /* 0x000fe20005000000 */
[----:B------:R-:W-:Y:S02]  /*0d00*/  FFMA R0, R0, 1.1920928955078125e-07, RZ ;  /* 0x3400000000007823 */ /* 0x000fe400000000ff */
[-C--:B------:R-:W-:Y:S01]  /*0d10*/  @P1 FFMA R15, R8, R10.reuse, +INF ;  /* 0x7f800000080f1423 */ /* 0x080fe2000000000a */
[----:B------:R-:W-:Y:S01]  /*0d20*/  ISETP.NE.AND P1, PT, R5, UR5, PT ;  /* 0x0000000505007c0c */ /* 0x000fe2000bf25270 */
[----:B------:R-:W-:Y:S01]  /*0d30*/  FFMA R0, R0, 0.69314718246459960938, R13 ;  /* 0x3f31721800007823 */ /* 0x000fe2000000000d */
[----:B------:R-:W-:Y:S01]  /*0d40*/  @P0 FFMA R0, R9, R10, +INF ;  /* 0x7f80000009000423 */ /* 0x000fe2000000000a */
[----:B------:R-:W-:Y:S01]  /*0d50*/  FFMA R2, -R11, R15, R2 ;  /* 0x0000000f0b027223 */ /* 0x000fe20000000102 */
[----:B------:R-:W-:-:S05]  /*0d60*/  FSEL R11, R6, R3, !P1 ;  /* 0x00000003060b7208 */ /* 0x000fca0004800000 */
[----:B------:R-:W-:-:S07]  /*0d70*/  FFMA R2, -R11, R0, R2 ;  /* 0x000000000b027223 */ /* 0x000fce0000000102 */
.L_x_30:
[----:B------:R-:W-:Y:S05]  /*0d80*/  BRA.U UP1, `(.L_x_27) ;  /* 0x0000000101747547 */ /* 0x000fea000b800000 */
[----:B------:R-:W0:Y:S01]  /*0d90*/  LDC.64 R8, c[0x0][0x380] ;  /* 0x0000e000ff087b82 */ /* 0x000e220000000a00 */
[----:B------:R-:W-:-:S05]  /*0da0*/  IADD3 R7, PT, PT, R7, UR4, RZ ;  /* 0x0000000407077c10 */ /* 0x000fca000fffe0ff */
[----:B0-----:R-:W-:-:S06]  /*0db0*/  IMAD.WIDE R8, R7, 0x4, R8 ;  /* 0x0000000407087825 */ /* 0x001fcc00078e0208 */
[----:B------:R-:W2:Y:S01]  /*0dc0*/  LDG.E R8, desc[UR12][R8.64] ;  /* 0x0000000c08087981 */ /* 0x000ea2000c1e1900 */
[----:B------:R-:W-:Y:S01]  /*0dd0*/  HFMA2 R11, -RZ, RZ, 1.5048828125, 33.21875 ;  /* 0x3e055027ff0b7431 */ /* 0x000fe200000001ff */
[----:B-----5:R-:W-:-:S04]  /*0de0*/  ISETP.NE.AND P1, PT, R5, UR4, PT ;  /* 0x0000000405007c0c */ /* 0x020fc8000bf25270 */
[----:B------:R-:W-:Y:S02]  /*0df0*/  FSEL R3, R6, R3, !P1 ;  /* 0x0000000306037208 */ /* 0x000fe40004800000 */
[----:B--2---:R-:W-:Y:S02]  /*0e00*/  FMNMX R7, R8, 1.0000000116860974231e-07, !PT ;  /* 0x33d6bf9508077809 */ /* 0x004fe40007800000 */
[----:B------:R-:W-:Y:S02]  /*0e10*/  MOV R8, 0x7f800000 ;  /* 0x7f80000000087802 */ /* 0x000fe40000000f00 */
[C---:B------:R-:W-:Y:S02]  /*0e20*/  IADD3 R0, PT, PT, R7.reuse, -0x3f2aaaab, RZ ;  /* 0xc0d5555507007810 */ /* 0x040fe40007ffe0ff */
[----:B------:R-:W-:Y:S02]  /*0e30*/  ISETP.GT.U32.AND P0, PT, R7, 0x7f7fffff, PT ;  /* 0x7f7fffff0700780c */ /* 0x000fe40003f04070 */
[----:B------:R-:W-:-:S05]  /*0e40*/  LOP3.LUT R0, R0, 0xff800000, RZ, 0xc0, !PT ;  /* 0xff80000000007812 */ /* 0x000fca00078ec0ff */
[----:B------:R-:W-:Y:S01]  /*0e50*/  IMAD.IADD R10, R7, 0x1, -R0 ;  /* 0x00000001070a7824 */ /* 0x000fe200078e0a00 */
[----:B------:R-:W-:-:S03]  /*0e60*/  I2FP.F32.S32 R0, R0 ;  /* 0x0000000000007245 */ /* 0x000fc60000201400 */
[----:B------:R-:W-:Y:S02]  /*0e70*/  FADD R10, R10, -1 ;  /* 0xbf8000000a0a7421 */ /* 0x000fe40000000000 */
[----:B------:R-:W-:Y:S02]  /*0e80*/  FFMA R0, R0, 1.1920928955078125e-07, RZ ;  /* 0x3400000000007823 */ /* 0x000fe400000000ff */
[----:B------:R-:W-:-:S04]  /*0e90*/  FFMA R11, R10, -R11, 0.14084610342979431152 ;  /* 0x3e1039f60a0b7423 */ /* 0x000fc8000000080b */
[----:B------:R-:W-:-:S04]  /*0ea0*/  FFMA R11, R10, R11, -0.12148627638816833496 ;  /* 0xbdf8cdcc0a0b7423 */ /* 0x000fc8000000000b */
[----:B------:R-:W-:-:S04]  /*0eb0*/  FFMA R11, R10, R11, 0.13980610668659210205 ;  /* 0x3e0f29550a0b7423 */ /* 0x000fc8000000000b */
[----:B------:R-:W-:-:S04]  /*0ec0*/  FFMA R11, R10, R11, -0.16684235632419586182 ;  /* 0xbe2ad8b90a0b7423 */ /* 0x000fc8000000000b */
[----:B------:R-:W-:-:S04]  /*0ed0*/  FFMA R11, R10, R11, 0.20012299716472625732 ;  /* 0x3e4ced0b0a0b7423 */ /* 0x000fc8000000000b */
[----:B------:R-:W-:-:S04]  /*0ee0*/  FFMA R11, R10, R11, -0.24999669194221496582 ;  /* 0xbe7fff220a0b7423 */ /* 0x000fc8000000000b */
[----:B------:R-:W-:-:S04]  /*0ef0*/  FFMA R11, R10, R11, 0.33333182334899902344 ;  /* 0x3eaaaa780a0b7423 */ /* 0x000fc8000000000b */
[----:B------:R-:W-:-:S04]  /*0f00*/  FFMA R11, R10, R11, -0.5 ;  /* 0xbf0000000a0b7423 */ /* 0x000fc8000000000b */
[----:B------:R-:W-:-:S04]  /*0f10*/  FMUL R11, R10, R11 ;  /* 0x0000000b0a0b7220 */ /* 0x000fc80000400000 */
[----:B------:R-:W-:-:S04]  /*0f20*/  FFMA R11, R10, R11, R10 ;  /* 0x0000000b0a0b7223 */ /* 0x000fc8000000000a */
[----:B------:R-:W-:Y:S01]  /*0f30*/  FFMA R0, R0, 0.69314718246459960938, R11 ;  /* 0x3f31721800007823 */ /* 0x000fe2000000000b */
[----:B------:R-:W-:-:S04]  /*0f40*/  @P0 FFMA R0, R7, R8, +INF ;  /* 0x7f80000007000423 */ /* 0x000fc80000000008 */
[----:B------:R-:W-:-:S07]  /*0f50*/  FFMA R2, -R3, R0, R2 ;  /* 0x0000000003027223 */ /* 0x000fce0000000102 */
.L_x_27:
[----:B------:R-:W0:Y:S02]  /*0f60*/  LDC.64 R6, c[0x0][0x390] ;  /* 0x0000e400ff067b82 */ /* 0x000e240000000a00 */
[----:B0----5:R-:W-:-:S05]  /*0f70*/  IMAD.WIDE R4, R4, 0x4, R6 ;  /* 0x0000000404047825 */ /* 0x021fca00078e0206 */
[----:B------:R-:W-:Y:S01]  /*0f80*/  STG.E desc[UR12][R4.64], R2 ;  /* 0x0000000204007986 */ /* 0x000fe2000c10190c */
[----:B------:R-:W-:Y:S05]  /*0f90*/  EXIT ;  /* 0x000000000000794d */ /* 0x000fea0003800000 */
        .weak           $__internal_1_$__cuda_sm3x_div_rn_noftz_f32_slowpath
        .type           $__internal_1_$__cuda_sm3x_div_rn_noftz_f32_slowpath,@function
        .size           $__internal_1_$__cuda_sm3x_div_rn_noftz_f32_slowpath,(.L_x_82 - $__internal_1_$__cuda_sm3x_div_rn_noftz_f32_slowpath)
$__internal_1_$__cuda_sm3x_div_rn_noftz_f32_slowpath:
[----:B------:R-:W0:Y:S01]  /*0fa0*/  LDC R3, c[0x0][0x3a0] ;  /* 0x0000e800ff037b82 */ /* 0x000e220000000800 */
[----:B------:R-:W-:-:S04]  /*0fb0*/  SHF.R.U32.HI R0, RZ, 0x17, R8 ;  /* 0x00000017ff007819 */ /* 0x000fc80000011608 */
[----:B------:R-:W-:-:S03]  /*0fc0*/  LOP3.LUT R9, R0, 0xff, RZ, 0xc0, !PT ;  /* 0x000000ff00097812 */ /* 0x000fc600078ec0ff */
[----:B------:R-:W1:Y:S01]  /*0fd0*/  LDC R10, c[0x0][0x3a0] ;  /* 0x0000e800ff0a7b82 */ /* 0x000e620000000800 */
[----:B------:R-:W-:-:S04]  /*0fe0*/  IADD3 R13, PT, PT, R9, -0x1, RZ ;  /* 0xffffffff090d7810 */ /* 0x000fc80007ffe0ff */
[----:B------:R-:W-:Y:S02]  /*0ff0*/  ISETP.GT.U32.AND P0, PT, R13, 0xfd, PT ;  /* 0x000000fd0d00780c */ /* 0x000fe40003f04070 */
[----:B0-----:R-:W-:-:S04]  /*1000*/  SHF.R.U32.HI R0, RZ, 0x17, R3 ;  /* 0x00000017ff007819 */ /* 0x001fc80000011603 */
[----:B------:R-:W-:-:S04]  /*1010*/  LOP3.LUT R7, R0, 0xff, RZ, 0xc0, !PT ;  /* 0x000000ff00077812 */ /* 0x000fc800078ec0ff */
[----:B------:R-:W-:-:S04]  /*1020*/  IADD3 R12, PT, PT, R7, -0x1, RZ ;  /* 0xffffffff070c7810 */ /* 0x000fc80007ffe0ff */
[----:B------:R-:W-:-:S13]  /*1030*/  ISETP.GT.U32.OR P0, PT, R12, 0xfd, P0 ;  /* 0x000000fd0c00780c */ /* 0x000fda0000704470 */
[----:B------:R-:W-:Y:S01]  /*1040*/  @!P0 MOV R11, RZ ;  /* 0x000000ff000b8202 */ /* 0x000fe20000000f00 */
[----:B-1----:R-:W-:Y:S06]  /*1050*/  @!P0 BRA `(.L_x_31) ;  /* 0x0000000000608947 */ /* 0x002fec0003800000 */
[----:B------:R-:W-:Y:S02]  /*1060*/  FSETP.GTU.FTZ.AND P0, PT, |R3|, +INF , PT ;  /* 0x7f8000000300780b */ /* 0x000fe40003f1c200 */
[----:B------:R-:W-:Y:S02]  /*1070*/  FSETP.GTU.FTZ.AND P1, PT, |R8|, +INF , PT ;  /* 0x7f8000000800780b */ /* 0x000fe40003f3c200 */
[----:B------:R-:W-:Y:S02]  /*1080*/  MOV R0, R8 ;  /* 0x0000000800007202 */ /* 0x000fe40000000f00 */
        /* <DEDUP_REMOVED lines=16> */
[----:B------:R-:W-:Y:S01]  /*1190*/  @P0 MOV R11, RZ ;  /* 0x000000ff000b0202 */ /* 0x000fe20000000f00 */
[----:B------:R-:W-:Y:S01]  /*11a0*/  @!P0 FFMA R10, R3, 1.84467440737095516160e+19, RZ ;  /* 0x5f800000030a8823 */ /* 0x000fe200000000ff */
[----:B------:R-:W-:Y:S01]  /*11b0*/  @!P0 MOV R11, 0xffffffc0 ;  /* 0xffffffc0000b8802 */ /* 0x000fe20000000f00 */
[----:B------:R-:W-:-:S03]  /*11c0*/  @!P1 FFMA R8, R0, 1.84467440737095516160e+19, RZ ;  /* 0x5f80000000089823 */ /* 0x000fc600000000ff */
[----:B------:R-:W-:-:S07]  /*11d0*/  @!P1 IADD3 R11, PT, PT, R11, 0x40, RZ ;  /* 0x000000400b0b9810 */ /* 0x000fce0007ffe0ff */
.L_x_31:
[----:B------:R-:W-:Y:S02]  /*11e0*/  LEA R3, R9, 0xc0800000, 0x17 ;  /* 0xc080000009037811 */ /* 0x000fe400078eb8ff */
[----:B------:R-:W-:-:S03]  /*11f0*/  IADD3 R7, PT, PT, R7, -0x7f, RZ ;  /* 0xffffff8107077810 */ /* 0x000fc60007ffe0ff */
[----:B------:R-:W-:Y:S02]  /*1200*/  IMAD.IADD R3, R8, 0x1, -R3 ;  /* 0x0000000108037824 */ /* 0x000fe400078e0a03 */
[----:B------:R-:W-:Y:S02]  /*1210*/  IMAD R0, R7, -0x800000, R10 ;  /* 0xff80000007007824 */ /* 0x000fe400078e020a */
[----:B------:R-:W0:Y:S01]  /*1220*/  MUFU.RCP R8, R3 ;  /* 0x0000000300087308 */ /* 0x000e220000001000 */
[----:B------:R-:W-:-:S04]  /*1230*/  FADD.FTZ R13, -R3, -RZ ;  /* 0x800000ff030d7221 */ /* 0x000fc80000010100 */
[----:B0-----:R-:W-:-:S04]  /*1240*/  FFMA R15, R8, R13, 1 ;  /* 0x3f800000080f7423 */ /* 0x001fc8000000000d */
[----:B------:R-:W-:-:S04]  /*1250*/  FFMA R17, R8, R15, R8 ;  /* 0x0000000f08117223 */ /* 0x000fc80000000008 */
[----:B------:R-:W-:-:S04]  /*1260*/  FFMA R8, R0, R17, RZ ;  /* 0x0000001100087223 */ /* 0x000fc800000000ff */
[----:B------:R-:W-:-:S04]  /*1270*/  FFMA R15, R13, R8, R0 ;  /* 0x000000080d0f7223 */ /* 0x000fc80000000000 */
[----:B------:R-:W-:Y:S01]  /*1280*/  FFMA R10, R17, R15, R8 ;  /* 0x0000000f110a7223 */ /* 0x000fe20000000008 */
[----:B------:R-:W-:-:S03]  /*1290*/  IADD3 R8, PT, PT, R7, 0x7f, -R9 ;  /* 0x0000007f07087810 */ /* 0x000fc60007ffe809 */
[----:B------:R-:W-:Y:S01]  /*12a0*/  FFMA R13, R13, R10, R0 ;  /* 0x0000000a0d0d7223 */ /* 0x000fe20000000000 */
[----:B------:R-:W-:-:S03]  /*12b0*/  IADD3 R8, PT, PT, R8, R11, RZ ;  /* 0x0000000b08087210 */ /* 0x000fc60007ffe0ff */
[----:B------:R-:W-:-:S05]  /*12c0*/  FFMA R0, R17, R13, R10 ;  /* 0x0000000d11007223 */ /* 0x000fca000000000a */
[----:B------:R-:W-:-:S04]  /*12d0*/  SHF.R.U32.HI R3, RZ, 0x17, R0 ;  /* 0x00000017ff037819 */ /* 0x000fc80000011600 */
[----:B------:R-:W-:-:S04]  /*12e0*/  LOP3.LUT R3, R3, 0xff, RZ, 0xc0, !PT ;  /* 0x000000ff03037812 */ /* 0x000fc800078ec0ff */
[----:B------:R-:W-:-:S04]  /*12f0*/  IADD3 R9, PT, PT, R3, R8, RZ ;  /* 0x0000000803097210 */ /* 0x000fc80007ffe0ff */
[----:B------:R-:W-:-:S04]  /*1300*/  IADD3 R3, PT, PT, R9, -0x1, RZ ;  /* 0xffffffff09037810 */ /* 0x000fc80007ffe0ff */
        /* <DEDUP_REMOVED lines=10> */
[-CC-:B------:R-:W-:Y:S01]  /*13b0*/  FFMA.RM R8, R17, R13.reuse, R10.reuse ;  /* 0x0000000d11087223 */ /* 0x180fe2000000400a */
[C---:B------:R-:W-:Y:S02]  /*13c0*/  ISETP.NE.AND P2, PT, R9.reuse, RZ, PT ;  /* 0x000000ff0900720c */ /* 0x040fe40003f45270 */
[----:B------:R-:W-:Y:S02]  /*13d0*/  ISETP.NE.AND P1, PT, R9, RZ, PT ;  /* 0x000000ff0900720c */ /* 0x000fe40003f25270 */
[----:B------:R-:W-:Y:S01]  /*13e0*/  LOP3.LUT R7, R3, 0x7fffff, RZ, 0xc0, !PT ;  /* 0x007fffff03077812 */ /* 0x000fe200078ec0ff */
[----:B------:R-:W-:Y:S01]  /*13f0*/  FFMA.RP R3, R17, R13, R10 ;  /* 0x0000000d11037223 */ /* 0x000fe2000000800a */
[----:B------:R-:W-:Y:S02]  /*1400*/  IADD3 R10, PT, PT, R9, 0x20, RZ ;  /* 0x00000020090a7810 */ /* 0x000fe40007ffe0ff */
        /* <DEDUP_REMOVED lines=11> */
[----:B------:R-:W-:-:S04]  /*14c0*/  LOP3.LUT R3, R3, R8, RZ, 0xc0, !PT ;  /* 0x0000000803037212 */ /* 0x000fc800078ec0ff */
[----:B------:R-:W-:-:S04]  /*14d0*/  IADD3 R3, PT, PT, R10, R3, RZ ;  /* 0x000000030a037210 */ /* 0x000fc80007ffe0ff */
[----:B------:R-:W-:Y:S01]  /*14e0*/  LOP3.LUT R0, R3, R0, RZ, 0xfc, !PT ;  /* 0x0000000003007212 */ /* 0x000fe200078efcff */
[----:B------:R-:W-:Y:S06]  /*14f0*/  BRA `(.L_x_38) ;  /* 0x0000000000347947 */ /* 0x000fec0003800000 */
.L_x_37:
[----:B------:R-:W-:-:S04]  /*1500*/  LOP3.LUT R0, R0, 0x80000000, RZ, 0xc0, !PT ;  /* 0x8000000000007812 */ /* 0x000fc800078ec0ff */
[----:B------:R-:W-:Y:S01]  /*1510*/  LOP3.LUT R0, R0, 0x7f800000, RZ, 0xfc, !PT ;  /* 0x7f80000000007812 */ /* 0x000fe200078efcff */
[----:B------:R-:W-:Y:S06]  /*1520*/  BRA `(.L_x_38) ;  /* 0x0000000000287947 */ /* 0x000fec0003800000 */
.L_x_36:
[----:B------:R-:W-:Y:S01]  /*1530*/  LEA R0, R8, R0, 0x17 ;  /* 0x0000000008007211 */ /* 0x000fe200078eb8ff */
[----:B------:R-:W-:Y:S06]  /*1540*/  BRA `(.L_x_38) ;  /* 0x0000000000207947 */ /* 0x000fec0003800000 */
.L_x_35:
[----:B------:R-:W-:-:S04]  /*1550*/  LOP3.LUT R0, R8, 0x80000000, R10, 0x48, !PT ;  /* 0x8000000008007812 */ /* 0x000fc800078e480a */
[----:B------:R-:W-:Y:S01]  /*1560*/  LOP3.LUT R0, R0, 0x7f800000, RZ, 0xfc, !PT ;  /* 0x7f80000000007812 */ /* 0x000fe200078efcff */
[----:B------:R-:W-:Y:S06]  /*1570*/  BRA `(.L_x_38) ;  /* 0x0000000000147947 */ /* 0x000fec0003800000 */
.L_x_34:
[----:B------:R-:W-:Y:S01]  /*1580*/  LOP3.LUT R0, R8, 0x80000000, R10, 0x48, !PT ;  /* 0x8000000008007812 */ /* 0x000fe200078e480a */
[----:B------:R-:W-:Y:S06]  /*1590*/  BRA `(.L_x_38) ;  /* 0x00000000000c7947 */ /* 0x000fec0003800000 */
.L_x_33:
[----:B------:R-:W0:Y:S01]  /*15a0*/  MUFU.RSQ R0, -QNAN ;  /* 0xffc0000000007908 */ /* 0x000e220000001400 */
[----:B------:R-:W-:Y:S05]  /*15b0*/  BRA `(.L_x_38) ;  /* 0x0000000000047947 */ /* 0x000fea0003800000 */
.L_x_32:
[----:B------:R-:W-:-:S07]  /*15c0*/  FADD.FTZ R0, R0, R3 ;  /* 0x0000000300007221 */ /* 0x000fce0000010000 */
.L_x_38:
[----:B------:R-:W-:-:S04]  /*15d0*/  HFMA2 R3, -RZ, RZ, 0, 0 ;  /* 0x00000000ff037431 */ /* 0x000fc800000001ff */
[----:B0-----:R-:W-:Y:S05]  /*15e0*/  RET.REL.NODEC R2 `(_Z36label_smoothing_cross_entropy_kernelPKfPKiPfiif) ;  /* 0xffffffe802847950 */ /* 0x001fea0003c3ffff */
.L_x_39:
        /* <DEDUP_REMOVED lines=9> */
.L_x_82:


//--------------------- .text._Z17focal_loss_kernelPKfPKiPfiiff --------------------------
	.section	.text._Z17focal_loss_kernelPKfPKiPfiiff,"ax",@progbits
	.align	128
        .global         _Z17focal_loss_kernelPKfPKiPfiiff
        .type           _Z17focal_loss_kernelPKfPKiPfiiff,@function
        .size           _Z17focal_loss_kernelPKfPKiPfiiff,(.L_x_88 - _Z17focal_loss_kernelPKfPKiPfiiff)
        .other          _Z17focal_loss_kernelPKfPKiPfiiff,@"STO_CUDA_ENTRY STV_DEFAULT"
_Z17focal_loss_kernelPKfPKiPfiiff:
.text._Z17focal_loss_kernelPKfPKiPfiiff:
        /* <DEDUP_REMOVED lines=10> */
[----:B------:R-:W2:Y:S06]  /*00a0*/  LDCU UR6, c[0x0][0x39c] ;  /* 0x00007380ff0677ac */ /* 0x000eac0008000800 */
[----:B------:R-:W3:Y:S01]  /*00b0*/  LDC.64 R6, c[0x0][0x380] ;  /* 0x0000e000ff067b82 */ /* 0x000ee20000000a00 */
[----:B0-----:R-:W-:-:S06]  /*00c0*/  IMAD.WIDE R4, R0, 0x4, R4 ;  /* 0x0000000400047825 */ /* 0x001fcc00078e0204 */
[----:B-1----:R-:W2:Y:S02]  /*00d0*/  LDG.E R5, desc[UR4][R4.64] ;  /* 0x0000000404057981 */ /* 0x002ea4000c1e1900 */
[----:B--2---:R-:W-:-:S04]  /*00e0*/  IMAD R3, R0, UR6, R5 ;  /* 0x0000000600037c24 */ /* 0x004fc8000f8e0205 */
[----:B---3--:R-:W-:-:S06]  /*00f0*/  IMAD.WIDE R6, R3, 0x4, R6 ;  /* 0x0000000403067825 */ /* 0x008fcc00078e0206 */
[----:B------:R-:W2:Y:S01]  /*0100*/  LDG.E R6, desc[UR4][R6.64] ;  /* 0x0000000406067981 */ /* 0x000ea2000c1e1900 */
[----:B------:R-:W-:Y:S01]  /*0110*/  HFMA2 R10, -RZ, RZ, 0.771484375, 0.21533203125 ;  /* 0x3a2c32e4ff0a7431 */ /* 0x000fe200000001ff */
[----:B------:R-:W-:Y:S01]  /*0120*/  BSSY.RECONVERGENT B0, `(.L_x_40) ;  /* 0x000005d000007945 */ /* 0x000fe20003800200 */
[----:B--2---:R-:W-:-:S04]  /*0130*/  FMNMX R2, R6, 1.0000000116860974231e-07, !PT ;  /* 0x33d6bf9506027809 */ /* 0x004fc80007800000 */
[----:B------:R-:W-:-:S05]  /*0140*/  FMNMX R2, R2, 0.99999988079071044922, PT ;  /* 0x3f7ffffe02027809 */ /* 0x000fca0003800000 */
[----:B------:R-:W-:-:S04]  /*0150*/  FADD R3, -R2, 1 ;  /* 0x3f80000002037421 */ /* 0x000fc80000000100 */
[C---:B------:R-:W-:Y:S01]  /*0160*/  FMUL R8, |R3|.reuse, 16777216 ;  /* 0x4b80000003087820 */ /* 0x040fe20000400200 */
[----:B------:R-:W-:-:S04]  /*0170*/  FSETP.GEU.AND P0, PT, |R3|, 1.175494350822287508e-38, PT ;  /* 0x008000000300780b */ /* 0x000fc80003f0e200 */
[----:B------:R-:W-:-:S04]  /*0180*/  FSEL R8, R8, |R3|, !P0 ;  /* 0x4000000308087208 */ /* 0x000fc80004000000 */
[----:B------:R-:W-:-:S04]  /*0190*/  IADD3 R4, PT, PT, R8, -0x3f3504f3, RZ ;  /* 0xc0cafb0d08047810 */ /* 0x000fc80007ffe0ff */
[----:B------:R-:W-:Y:S02]  /*01a0*/  LOP3.LUT R5, R4, 0xff800000, RZ, 0xc0, !PT ;  /* 0xff80000004057812 */ /* 0x000fe400078ec0ff */
[----:B------:R-:W-:Y:S02]  /*01b0*/  FSEL R4, RZ, -24, P0 ;  /* 0xc1c00000ff047808 */ /* 0x000fe40000000000 */
[-C--:B------:R-:W-:Y:S02]  /*01c0*/  IADD3 R8, PT, PT, R8, -R5.reuse, RZ ;  /* 0x8000000508087210 */ /* 0x080fe40007ffe0ff */
[----:B------:R-:W-:-:S03]  /*01d0*/  I2FP.F32.S32 R5, R5 ;  /* 0x0000000500057245 */ /* 0x000fc60000201400 */
[C---:B------:R-:W-:Y:S01]  /*01e0*/  FADD R9, R8.reuse, 1 ;  /* 0x3f80000008097421 */ /* 0x040fe20000000000 */
[----:B------:R-:W-:Y:S01]  /*01f0*/  FADD R8, R8, -1 ;  /* 0xbf80000008087421 */ /* 0x000fe20000000000 */
[----:B------:R-:W-:-:S03]  /*0200*/  FFMA R4, R5, 1.1920928955078125e-07, R4 ;  /* 0x3400000005047823 */ /* 0x000fc60000000004 */
[----:B------:R-:W-:Y:S01]  /*0210*/  FADD R6, R8, R8 ;  /* 0x0000000808067221 */ /* 0x000fe20000000000 */
[----:B------:R-:W0:Y:S03]  /*0220*/  MUFU.RCP R9, R9 ;  /* 0x0000000900097308 */ /* 0x000e260000001000 */
[----:B0-----:R-:W-:-:S04]  /*0230*/  FMUL R7, R9, R6 ;  /* 0x0000000609077220 */ /* 0x001fc80000400000 */
[----:B------:R-:W-:Y:S01]  /*0240*/  FADD R6, R8, -R7 ;  /* 0x8000000708067221 */ /* 0x000fe20000000000 */
[CC--:B------:R-:W-:Y:S01]  /*0250*/  FMUL R5, R7.reuse, R7.reuse ;  /* 0x0000000707057220 */ /* 0x0c0fe20000400000 */
[----:B------:R-:W-:Y:S02]  /*0260*/  FFMA R13, R7, 1.4426950216293334961, R4 ;  /* 0x3fb8aa3b070d7823 */ /* 0x000fe40000000004 */
[----:B------:R-:W-:Y:S01]  /*0270*/  FADD R11, R6, R6 ;  /* 0x00000006060b7221 */ /* 0x000fe20000000000 */
[C---:B------:R-:W-:Y:S01]  /*0280*/  FFMA R6, R5.reuse, R10, 0.0032181653659790754318 ;  /* 0x3b52e7db05067423 */ /* 0x040fe2000000000a */
[----:B------:R-:W-:Y:S02]  /*0290*/  FADD R10, R4, -R13 ;  /* 0x8000000d040a7221 */ /* 0x000fe40000000000 */
[----:B------:R-:W-:Y:S01]  /*02a0*/  FFMA R8, R8, -R7, R11 ;  /* 0x8000000708087223 */ /* 0x000fe2000000000b */
[----:B------:R-:W-:Y:S01]  /*02b0*/  FFMA R6, R5, R6, 0.018033718690276145935 ;  /* 0x3c93bb7305067423 */ /* 0x000fe20000000006 */
[----:B------:R-:W0:Y:S02]  /*02c0*/  LDC R4, c[0x0][0x3a4] ;  /* 0x0000e900ff047b82 */ /* 0x000e240000000800 */
[----:B------:R-:W-:Y:S01]  /*02d0*/  FMUL R8, R9, R8 ;  /* 0x0000000809087220 */ /* 0x000fe20000400000 */
[----:B------:R-:W-:Y:S01]  /*02e0*/  FFMA R9, R7, 1.4426950216293334961, R10 ;  /* 0x3fb8aa3b07097823 */ /* 0x000fe2000000000a */
[----:B------:R-:W-:-:S03]  /*02f0*/  FFMA R6, R5, R6, 0.12022458761930465698 ;  /* 0x3df6384f05067423 */ /* 0x000fc60000000006 */
[----:B------:R-:W-:Y:S01]  /*0300*/  FFMA R10, R8, 1.4426950216293334961, R9 ;  /* 0x3fb8aa3b080a7823 */ /* 0x000fe20000000009 */
[----:B------:R-:W-:-:S03]  /*0310*/  FMUL R6, R5, R6 ;  /* 0x0000000605067220 */ /* 0x000fc60000400000 */
[----:B------:R-:W-:Y:S01]  /*0320*/  FFMA R5, R7, 1.9251366722983220825e-08, R10 ;  /* 0x32a55e3407057823 */ /* 0x000fe2000000000a */
[----:B------:R-:W-:Y:S01]  /*0330*/  FMUL R9, R6, 3 ;  /* 0x4040000006097820 */ /* 0x000fe20000400000 */
[----:B------:R-:W-:-:S03]  /*0340*/  MOV R10, 0x391fcb8e ;  /* 0x391fcb8e000a7802 */ /* 0x000fc60000000f00 */
[----:B------:R-:W-:-:S04]  /*0350*/  FFMA R5, R8, R9, R5 ;  /* 0x0000000908057223 */ /* 0x000fc80000000005 */
[----:B------:R-:W-:-:S04]  /*0360*/  FFMA R6, R7, R6, R5 ;  /* 0x0000000607067223 */ /* 0x000fc80000000005 */
[----:B------:R-:W-:-:S04]  /*0370*/  FADD R5, R13, R6 ;  /* 0x000000060d057221 */ /* 0x000fc80000000000 */
[----:B0-----:R-:W-:Y:S01]  /*0380*/  FMUL R8, R5, R4 ;  /* 0x0000000405087220 */ /* 0x001fe20000400000 */
[----:B------:R-:W-:-:S03]  /*0390*/  FADD R13, -R13, R5 ;  /* 0x000000050d0d7221 */ /* 0x000fc60000000100 */
[----:B------:R-:W0:Y:S01]  /*03a0*/  FRND R7, R8 ;  /* 0x0000000800077307 */ /* 0x000e220000201000 */
[----:B------:R-:W-:Y:S01]  /*03b0*/  FADD R13, R6, -R13 ;  /* 0x8000000d060d7221 */ /* 0x000fe20000000000 */
[-C--:B------:R-:W-:Y:S01]  /*03c0*/  FFMA R6, R5, R4.reuse, -R8 ;  /* 0x0000000405067223 */ /* 0x080fe20000000808 */
[C---:B------:R-:W-:Y:S02]  /*03d0*/  FSETP.GT.AND P1, PT, |R8|.reuse, 152, PT ;  /* 0x431800000800780b */ /* 0x040fe40003f24200 */
[C---:B------:R-:W-:Y:S01]  /*03e0*/  FSETP.GEU.AND P2, PT, R8.reuse, RZ, PT ;  /* 0x000000ff0800720b */ /* 0x040fe20003f4e000 */
[----:B------:R-:W-:Y:S02]  /*03f0*/  FFMA R6, R13, R4, R6 ;  /* 0x000000040d067223 */ /* 0x000fe40000000006 */
[----:B------:R-:W1:Y:S01]  /*0400*/  F2I.NTZ R9, R8 ;  /* 0x0000000800097305 */ /* 0x000e620000203100 */
[----:B0-----:R-:W-:Y:S01]  /*0410*/  FADD R5, R8, -R7 ;  /* 0x8000000708057221 */ /* 0x001fe20000000000 */
[----:B------:R-:W-:-:S03]  /*0420*/  FSETP.GT.AND P0, PT, R7, RZ, PT ;  /* 0x000000ff0700720b */ /* 0x000fc60003f04000 */
[----:B------:R-:W-:-:S04]  /*0430*/  FADD R5, R6, R5 ;  /* 0x0000000506057221 */ /* 0x000fc80000000000 */
[----:B------:R-:W-:Y:S01]  /*0440*/  FFMA R6, R5, R10, 0.0013391353422775864601 ;  /* 0x3aaf85ed05067423 */ /* 0x000fe2000000000a */
[----:B------:R-:W-:Y:S02]  /*0450*/  SEL R10, RZ, 0x83000000, P0 ;  /* 0x83000000ff0a7807 */ /* 0x000fe40000000000 */
[----:B------:R-:W-:Y:S01]  /*0460*/  FSETP.NEU.AND P0, PT, R3, 1, PT ;  /* 0x3f8000000300780b */ /* 0x000fe20003f0d000 */
[C---:B------:R-:W-:Y:S01]  /*0470*/  FFMA R6, R5.reuse, R6, 0.0096188392490148544312 ;  /* 0x3c1d985605067423 */ /* 0x040fe20000000006 */
[----:B------:R-:W-:Y:S02]  /*0480*/  IADD3 R7, PT, PT, R10, 0x7f000000, RZ ;  /* 0x7f0000000a077810 */ /* 0x000fe40007ffe0ff */
[----:B------:R-:W-:Y:S01]  /*0490*/  FSETP.EQ.OR P0, PT, R4, RZ, !P0 ;  /* 0x000000ff0400720b */ /* 0x000fe20004702400 */
[----:B------:R-:W-:Y:S01]  /*04a0*/  FFMA R6, R5, R6, 0.055503588169813156128 ;  /* 0x3d6357bb05067423 */ /* 0x000fe20000000006 */
[----:B-1----:R-:W-:-:S03]  /*04b0*/  LEA R9, R9, -R10, 0x17 ;  /* 0x8000000a09097211 */ /* 0x002fc600078eb8ff */
[----:B------:R-:W-:-:S04]  /*04c0*/  FFMA R6, R5, R6, 0.24022644758224487305 ;  /* 0x3e75fdec05067423 */ /* 0x000fc80000000006 */
[----:B------:R-:W-:-:S04]  /*04d0*/  FFMA R6, R5, R6, 0.69314718246459960938 ;  /* 0x3f31721805067423 */ /* 0x000fc80000000006 */
[----:B------:R-:W-:-:S04]  /*04e0*/  FFMA R6, R5, R6, 1 ;  /* 0x3f80000005067423 */ /* 0x000fc80000000006 */
[----:B------:R-:W-:-:S04]  /*04f0*/  FMUL R6, R6, R7 ;  /* 0x0000000706067220 */ /* 0x000fc80000400000 */
[----:B------:R-:W-:Y:S01]  /*0500*/  FMUL R9, R6, R9 ;  /* 0x0000000906097220 */ /* 0x000fe20000400000 */
[----:B------:R-:W-:Y:S01]  /*0510*/  HFMA2 R6, -RZ, RZ, 1.875, 0 ;  /* 0x3f800000ff067431 */ /* 0x000fe200000001ff */
[----:B------:R-:W-:Y:S01]  /*0520*/  @P1 FSEL R9, RZ, +INF , !P2 ;  /* 0x7f800000ff091808 */ /* 0x000fe20005000000 */
[----:B------:R-:W-:Y:S06]  /*0530*/  @P0 BRA `(.L_x_41) ;  /* 0x00000000006c0947 */ /* 0x000fec0003800000 */
[----:B------:R-:W-:-:S04]  /*0540*/  FSETP.NAN.AND P0, PT, |R4|, |R4|, PT ;  /* 0x400000040400720b */ /* 0x000fc80003f08200 */
[----:B------:R-:W-:-:S13]  /*0550*/  FSETP.NUM.AND P0, PT, |R3|, |R3|, !P0 ;  /* 0x400000030300720b */ /* 0x000fda0004707200 */
[----:B------:R-:W-:Y:S01]  /*0560*/  @!P0 FADD R6, R3, R4 ;  /* 0x0000000403068221 */ /* 0x000fe20000000000 */
[----:B------:R-:W-:Y:S06]  /*0570*/  @!P0 BRA `(.L_x_41) ;  /* 0x00000000005c8947 */ /* 0x000fec0003800000 */
[----:B------:R-:W-:Y:S01]  /*0580*/  FMUL R7, R4, 0.5 ;  /* 0x3f00000004077820 */ /* 0x000fe20000400000 */
[----:B------:R-:W-:-:S04]  /*0590*/  FSETP.NEU.AND P0, PT, |R3|, +INF , PT ;  /* 0x7f8000000300780b */ /* 0x000fc80003f0d200 */
[----:B------:R-:W-:Y:S01]  /*05a0*/  FSETP.NEU.AND P0, PT, R3, RZ, P0 ;  /* 0x000000ff0300720b */ /* 0x000fe2000070d000 */
[----:B------:R-:W0:Y:S03]  /*05b0*/  FRND.TRUNC R7, R7 ;  /* 0x0000000700077307 */ /* 0x000e26000020d000 */
[----:B------:R-:W-:Y:S01]  /*05c0*/  FSETP.GEU.OR P1, PT, R4, RZ, P0 ;  /* 0x000000ff0400720b */ /* 0x000fe2000072e400 */
[----:B0-----:R-:W-:-:S04]  /*05d0*/  FADD R5, R7, R7 ;  /* 0x0000000707057221 */ /* 0x001fc80000000000 */
[----:B------:R-:W-:-:S04]  /*05e0*/  FADD R8, -R5, R4 ;  /* 0x0000000405087221 */ /* 0x000fc80000000100 */
[----:B------:R-:W-:Y:S01]  /*05f0*/  @!P0 FADD R5, R3, R3 ;  /* 0x0000000303058221 */ /* 0x000fe20000000000 */
[----:B------:R-:W-:-:S04]  /*0600*/  FSETP.NEU.AND P2, PT, |R8|, 1, !P0 ;  /* 0x3f8000000800780b */ /* 0x000fc8000474d200 */
[----:B------:R-:W-:-:S09]  /*0610*/  @!P1 LOP3.LUT R5, R5, 0x7f800000, RZ, 0x3c, !PT ;  /* 0x7f80000005059812 */ /* 0x000fd200078e3cff */
[----:B------:R-:W-:-:S04]  /*0620*/  @P2 LOP3.LUT R5, R5, 0x7fffffff, RZ, 0xc0, !PT ;  /* 0x7fffffff05052812 */ /* 0x000fc800078ec0ff */
[----:B------:R-:W-:Y:S01]  /*0630*/  @!P0 MOV R6, R5 ;  /* 0x0000000500068202 */ /* 0x000fe20000000f00 */
[----:B------:R-:W-:Y:S06]  /*0640*/  @!P0 BRA `(.L_x_41) ;  /* 0x0000000000288947 */ /* 0x000fec0003800000 */
[----:B------:R-:W-:Y:S02]  /*0650*/  FSETP.EQ.AND P1, PT, R3, -1, PT ;  /* 0xbf8000000300780b */ /* 0x000fe40003f22000 */
[----:B------:R-:W-:-:S13]  /*0660*/  FSETP.NEU.AND P0, PT, |R4|, +INF , PT ;  /* 0x7f8000000400780b */ /* 0x000fda0003f0d200 */
[----:B------:R-:W-:Y:S05]  /*0670*/  @!P0 BRA P1, `(.L_x_41) ;  /* 0x00000000001c8947 */ /* 0x000fea0000800000 */
[----:B------:R-:W-:Y:S02]  /*0680*/  FSETP.GEU.AND P1, PT, -R2, -1, PT ;  /* 0xbf8000000200780b */ /* 0x000fe40003f2e100 */
[----:B------:R-:W-:-:S11]  /*0690*/  MOV R6, R9 ;  /* 0x0000000900067202 */ /* 0x000fd60000000f00 */
[----:B------:R-:W0:Y:S01]  /*06a0*/  @!P1 FRND.FLOOR R3, R4 ;  /* 0x0000000400039307 */ /* 0x000e220000205000 */
[----:B------:R-:W-:Y:S02]  /*06b0*/  @!P1 FSETP.NEU.AND P2, PT, |R8|, 1, PT ;  /* 0x3f8000000800980b */ /* 0x000fe40003f4d200 */
[----:B0-----:R-:W-:Y:S02]  /*06c0*/  @!P1 FSETP.NEU.AND P0, PT, R3, R4, PT ;  /* 0x000000040300920b */ /* 0x001fe40003f0d000 */
[----:B------:R-:W-:-:S04]  /*06d0*/  @!P1 FSEL R3, R9, -R9, P2 ;  /* 0x8000000909039208 */ /* 0x000fc80001000000 */
[----:B------:R-:W-:-:S07]  /*06e0*/  @!P1 FSEL R6, R3, +QNAN , !P0 ;  /* 0x7fffffff03069808 */ /* 0x000fce0004000000 */
.L_x_41:
[----:B------:R-:W-:Y:S05]  /*06f0*/  BSYNC.RECONVERGENT B0 ;  /* 0x0000000000007941 */ /* 0x000fea0003800200 */
.L_x_40:
[C---:B------:R-:W-:Y:S01]  /*0700*/  FSETP.GEU.AND P0, PT, R2.reuse, 1.175494350822287508e-38, PT ;  /* 0x008000000200780b */ /* 0x040fe20003f0e000 */
[----:B------:R-:W-:Y:S01]  /*0710*/  HFMA2 R4, -RZ, RZ, 1.5048828125, 33.21875 ;  /* 0x3e055027ff047431 */ /* 0x000fe200000001ff */
[----:B------:R-:W0:Y:S11]  /*0720*/  LDCU UR6, c[0x0][0x3a0] ;  /* 0x00007400ff0677ac */ /* 0x000e360008000800 */
[----:B------:R-:W-:-:S05]  /*0730*/  @!P0 FMUL R2, R2, 8388608 ;  /* 0x4b00000002028820 */ /* 0x000fca0000400000 */
[----:B------:R-:W-:Y:S01]  /*0740*/  IADD3 R3, PT, PT, R2, -0x3f2aaaab, RZ ;  /* 0xc0d5555502037810 */ /* 0x000fe20007ffe0ff */
[----:B0-----:R-:W-:-:S03]  /*0750*/  FMUL R6, R6, -UR6 ;  /* 0x8000000606067c20 */ /* 0x001fc60008400000 */
[----:B------:R-:W-:-:S04]  /*0760*/  LOP3.LUT R7, R3, 0xff800000, RZ, 0xc0, !PT ;  /* 0xff80000003077812 */ /* 0x000fc800078ec0ff */
[----:B------:R-:W-:-:S05]  /*0770*/  IADD3 R3, PT, PT, R2, -R7, RZ ;  /* 0x8000000702037210 */ /* 0x000fca0007ffe0ff */
[----:B------:R-:W-:Y:S01]  /*0780*/  FADD R9, R3, -1 ;  /* 0xbf80000003097421 */ /* 0x000fe20000000000 */
[----:B------:R-:W-:Y:S02]  /*0790*/  FSEL R3, RZ, -23, P0 ;  /* 0xc1b80000ff037808 */ /* 0x000fe40000000000 */
[----:B------:R-:W-:Y:S01]  /*07a0*/  ISETP.GT.U32.AND P0, PT, R2, 0x7f7fffff, PT ;  /* 0x7f7fffff0200780c */ /* 0x000fe20003f04070 */
[----:B------:R-:W-:-:S04]  /*07b0*/  FFMA R4, R9, -R4, 0.14084610342979431152 ;  /* 0x3e1039f609047423 */ /* 0x000fc80000000804 */
[----:B------:R-:W-:-:S04]  /*07c0*/  FFMA R4, R9, R4, -0.12148627638816833496 ;  /* 0xbdf8cdcc09047423 */ /* 0x000fc80000000004 */
[----:B------:R-:W-:-:S04]  /*07d0*/  FFMA R4, R9, R4, 0.13980610668659210205 ;  /* 0x3e0f295509047423 */ /* 0x000fc80000000004 */
[----:B------:R-:W-:-:S04]  /*07e0*/  FFMA R4, R9, R4, -0.16684235632419586182 ;  /* 0xbe2ad8b909047423 */ /* 0x000fc80000000004 */
[----:B------:R-:W-:-:S04]  /*07f0*/  FFMA R4, R9, R4, 0.20012299716472625732 ;  /* 0x3e4ced0b09047423 */ /* 0x000fc80000000004 */
[----:B------:R-:W-:-:S04]  /*0800*/  FFMA R4, R9, R4, -0.24999669194221496582 ;  /* 0xbe7fff2209047423 */ /* 0x000fc80000000004 */
[C---:B------:R-:W-:Y:S02]  /*0810*/  FFMA R8, R9.reuse, R4, 0.33333182334899902344 ;  /* 0x3eaaaa7809087423 */ /* 0x040fe40000000004 */
[----:B------:R-:W0:Y:S02]  /*0820*/  LDC.64 R4, c[0x0][0x390] ;  /* 0x0000e400ff047b82 */ /* 0x000e240000000a00 */
[C---:B------:R-:W-:Y:S01]  /*0830*/  FFMA R10, R9.reuse, R8, -0.5 ;  /* 0xbf000000090a7423 */ /* 0x040fe20000000008 */
[----:B------:R-:W-:Y:S02]  /*0840*/  I2FP.F32.S32 R8, R7 ;  /* 0x0000000700087245 */ /* 0x000fe40000201400 */
[----:B------:R-:W-:Y:S01]  /*0850*/  MOV R7, 0x7f800000 ;  /* 0x7f80000000077802 */ /* 0x000fe20000000f00 */
[----:B------:R-:W-:Y:S02]  /*0860*/  FMUL R10, R9, R10 ;  /* 0x0000000a090a7220 */ /* 0x000fe40000400000 */
[----:B------:R-:W-:-:S02]  /*0870*/  FFMA R3, R8, 1.1920928955078125e-07, R3 ;  /* 0x3400000008037823 */ /* 0x000fc40000000003 */
[----:B------:R-:W-:-:S04]  /*0880*/  FFMA R10, R9, R10, R9 ;  /* 0x0000000a090a7223 */ /* 0x000fc80000000009 */
[----:B------:R-:W-:Y:S01]  /*0890*/  FFMA R3, R3, 0.69314718246459960938, R10 ;  /* 0x3f31721803037823 */ /* 0x000fe2000000000a */
[C---:B------:R-:W-:Y:S01]  /*08a0*/  @P0 FFMA R3, R2.reuse, R7, +INF ;  /* 0x7f80000002030423 */ /* 0x040fe20000000007 */
[----:B------:R-:W-:-:S04]  /*08b0*/  FSETP.NEU.AND P0, PT, R2, RZ, PT ;  /* 0x000000ff0200720b */ /* 0x000fc80003f0d000 */
[----:B------:R-:W-:Y:S01]  /*08c0*/  FSEL R3, R3, -INF , P0 ;  /* 0xff80000003037808 */ /* 0x000fe20000000000 */
[----:B0-----:R-:W-:-:S04]  /*08d0*/  IMAD.WIDE R4, R0, 0x4, R4 ;  /* 0x0000000400047825 */ /* 0x001fc800078e0204 */
[----:B------:R-:W-:-:S05]  /*08e0*/  FMUL R3, R6, R3 ;  /* 0x0000000306037220 */ /* 0x000fca0000400000 */
[----:B------:R-:W-:Y:S01]  /*08f0*/  STG.E desc[UR4][R4.64], R3 ;  /* 0x0000000304007986 */ /* 0x000fe2000c101904 */
[----:B------:R-:W-:Y:S05]  /*0900*/  EXIT ;  /* 0x000000000000794d */ /* 0x000fea0003800000 */
.L_x_42:
        /* <DEDUP_REMOVED lines=15> */
.L_x_88:


//--------------------- .text._Z23swish_activation_kernelPKfPfif --------------------------
	.section	.text._Z23swish_activation_kernelPKfPfif,"ax",@progbits
	.align	128
        .global         _Z23swish_activation_kernelPKfPfif
        .type           _Z23swish_activation_kernelPKfPfif,@function
        .size           _Z23swish_activation_kernelPKfPfif,(.L_x_83 - _Z23swish_activation_kernelPKfPfif)
        .other          _Z23swish_activation_kernelPKfPfif,@"STO_CUDA_ENTRY STV_DEFAULT"
_Z23swish_activation_kernelPKfPfif:
.text._Z23swish_activation_kernelPKfPfif:
        /* <DEDUP_REMOVED lines=10> */
[----:B------:R-:W2:Y:S01]  /*00a0*/  LDCU UR6, c[0x0][0x394] ;  /* 0x00007280ff0677ac */ /* 0x000ea20008000800 */
[----:B0-----:R-:W-:-:S06]  /*00b0*/  IMAD.WIDE R4, R3, 0x4, R4 ;  /* 0x0000000403047825 */ /* 0x001fcc00078e0204 */
[----:B-1----:R-:W2:Y:S01]  /*00c0*/  LDG.E R4, desc[UR4][R4.64] ;  /* 0x0000000404047981 */ /* 0x002ea2000c1e1900 */
[----:B------:R-:W-:Y:S01]  /*00d0*/  IMAD.MOV.U32 R7, RZ, RZ, 0x3bbb989d ;  /* 0x3bbb989dff077424 */ /* 0x000fe200078e00ff */
[----:B------:R-:W-:Y:S01]  /*00e0*/  BSSY.RECONVERGENT B0, `(.L_x_43) ;  /* 0x0000016000007945 */ /* 0x000fe20003800200 */
[----:B------:R-:W-:Y:S02]  /*00f0*/  IMAD.MOV.U32 R9, RZ, RZ, 0x437c0000 ;  /* 0x437c0000ff097424 */ /* 0x000fe400078e00ff */
[----:B--2---:R-:W-:-:S04]  /*0100*/  FMUL R0, R4, -UR6 ;  /* 0x8000000604007c20 */ /* 0x004fc80008400000 */
[----:B------:R-:W-:-:S04]  /*0110*/  FFMA.SAT R2, R0, R7, 0.5 ;  /* 0x3f00000000027423 */ /* 0x000fc80000002007 */
[----:B------:R-:W-:-:S04]  /*0120*/  FFMA.RM R2, R2, R9, 12582913 ;  /* 0x4b40000102027423 */ /* 0x000fc80000004009 */
[C---:B------:R-:W-:Y:S01]  /*0130*/  FADD R7, R2.reuse, -12583039 ;  /* 0xcb40007f02077421 */ /* 0x040fe20000000000 */
[----:B------:R-:W-:-:S03]  /*0140*/  SHF.L.U32 R2, R2, 0x17, RZ ;  /* 0x0000001702027819 */ /* 0x000fc600000006ff */
[----:B------:R-:W-:-:S04]  /*0150*/  FFMA R7, R0, 1.4426950216293334961, -R7 ;  /* 0x3fb8aa3b00077823 */ /* 0x000fc80000000807 */
[----:B------:R-:W-:-:S06]  /*0160*/  FFMA R7, R0, 1.925963033500011079e-08, R7 ;  /* 0x32a5706000077823 */ /* 0x000fcc0000000007 */
[----:B------:R-:W0:Y:S02]  /*0170*/  MUFU.EX2 R7, R7 ;  /* 0x0000000700077308 */ /* 0x000e240000000800 */
[----:B0-----:R-:W-:-:S04]  /*0180*/  FFMA R0, R2, R7, 1 ;  /* 0x3f80000002007423 */ /* 0x001fc80000000007 */
[----:B------:R-:W-:-:S05]  /*0190*/  VIADD R2, R0, 0x1800000 ;  /* 0x0180000000027836 */ /* 0x000fca0000000000 */
[----:B------:R-:W-:-:S04]  /*01a0*/  LOP3.LUT R2, R2, 0x7f800000, RZ, 0xc0, !PT ;  /* 0x7f80000002027812 */ /* 0x000fc800078ec0ff */
[----:B------:R-:W-:-:S13]  /*01b0*/  ISETP.GT.U32.AND P0, PT, R2, 0x1ffffff, PT ;  /* 0x01ffffff0200780c */ /* 0x000fda0003f04070 */
[----:B------:R-:W-:Y:S05]  /*01c0*/  @P0 BRA `(.L_x_44) ;  /* 0x00000000000c0947 */ /* 0x000fea0003800000 */
[----:B------:R-:W-:-:S07]  /*01d0*/  MOV R6, 0x1f0 ;  /* 0x000001f000067802 */ /* 0x000fce0000000f00 */
[----:B------:R-:W-:Y:S05]  /*01e0*/  CALL.REL.NOINC `($__internal_2_$__cuda_sm20_rcp_rn_f32_slowpath) ;  /* 0x00000000002c7944 */ /* 0x000fea0003c00000 */
[----:B------:R-:W-:Y:S05]  /*01f0*/  BRA `(.L_x_45) ;  /* 0x0000000000107947 */ /* 0x000fea0003800000 */
.L_x_44:
[----:B------:R-:W0:Y:S02]  /*0200*/  MUFU.RCP R5, R0 ;  /* 0x0000000000057308 */ /* 0x000e240000001000 */
[----:B0-----:R-:W-:-:S04]  /*0210*/  FFMA R2, R0, R5, -1 ;  /* 0xbf80000000027423 */ /* 0x001fc80000000005 */
[----:B------:R-:W-:-:S04]  /*0220*/  FADD.FTZ R2, -R2, -RZ ;  /* 0x800000ff02027221 */ /* 0x000fc80000010100 */
[----:B------:R-:W-:-:S07]  /*0230*/  FFMA R5, R5, R2, R5 ;  /* 0x0000000205057223 */ /* 0x000fce0000000005 */
.L_x_45:
[----:B------:R-:W-:Y:S05]  /*0240*/  BSYNC.RECONVERGENT B0 ;  /* 0x0000000000007941 */ /* 0x000fea0003800200 */
.L_x_43:
[----:B------:R-:W0:Y:S01]  /*0250*/  LDC.64 R6, c[0x0][0x388] ;  /* 0x0000e200ff067b82 */ /* 0x000e220000000a00 */
[----:B------:R-:W-:Y:S01]  /*0260*/  FMUL R5, R4, R5 ;  /* 0x0000000504057220 */ /* 0x000fe20000400000 */
[----:B0-----:R-:W-:-:S05]  /*0270*/  IMAD.WIDE R2, R3, 0x4, R6 ;  /* 0x0000000403027825 */ /* 0x001fca00078e0206 */
[----:B------:R-:W-:Y:S01]  /*0280*/  STG.E desc[UR4][R2.64], R5 ;  /* 0x0000000502007986 */ /* 0x000fe2000c101904 */
[----:B------:R-:W-:Y:S05]  /*0290*/  EXIT ;  /* 0x000000000000794d */ /* 0x000fea0003800000 */
        .weak           $__internal_2_$__cuda_sm20_rcp_rn_f32_slowpath
        .type           $__internal_2_$__cuda_sm20_rcp_rn_f32_slowpath,@function
        .size           $__internal_2_$__cuda_sm20_rcp_rn_f32_slowpath,(.L_x_83 - $__internal_2_$__cuda_sm20_rcp_rn_f32_slowpath)
$__internal_2_$__cuda_sm20_rcp_rn_f32_slowpath:
[----:B------:R-:W-:Y:S01]  /*02a0*/  SHF.L.U32 R2, R0, 0x1, RZ ;  /* 0x0000000100027819 */ /* 0x000fe200000006ff */
[----:B------:R-:W-:Y:S03]  /*02b0*/  BSSY.RECONVERGENT B1, `(.L_x_46) ;  /* 0x0000030000017945 */ /* 0x000fe60003800200 */
[----:B------:R-:W-:-:S04]  /*02c0*/  SHF.R.U32.HI R2, RZ, 0x18, R2 ;  /* 0x00000018ff027819 */ /* 0x000fc80000011602 */
[----:B------:R-:W-:-:S13]  /*02d0*/  ISETP.NE.U32.AND P0, PT, R2, RZ, PT ;  /* 0x000000ff0200720c */ /* 0x000fda0003f05070 */
[----:B------:R-:W-:Y:S05]  /*02e0*/  @P0 BRA `(.L_x_47) ;  /* 0x0000000000280947 */ /* 0x000fea0003800000 */
[----:B------:R-:W-:-:S05]  /*02f0*/  IMAD.SHL.U32 R2, R0, 0x2, RZ ;  /* 0x0000000200027824 */ /* 0x000fca00078e00ff */
[----:B------:R-:W-:-:S13]  /*0300*/  ISETP.NE.AND P0, PT, R2, RZ, PT ;  /* 0x000000ff0200720c */ /* 0x000fda0003f05270 */
[----:B------:R-:W-:Y:S01]  /*0310*/  @P0 FFMA R7, R0, 1.84467440737095516160e+19, RZ ;  /* 0x5f80000000070823 */ /* 0x000fe200000000ff */
[----:B------:R-:W-:Y:S08]  /*0320*/  @!P0 MUFU.RCP R5, R0 ;  /* 0x0000000000058308 */ /* 0x000ff00000001000 */
[----:B------:R-:W0:Y:S02]  /*0330*/  @P0 MUFU.RCP R2, R7 ;  /* 0x0000000700020308 */ /* 0x000e240000001000 */
[----:B0-----:R-:W-:-:S04]  /*0340*/  @P0 FFMA R8, R7, R2, -1 ;  /* 0xbf80000007080423 */ /* 0x001fc80000000002 */
[----:B------:R-:W-:-:S04]  /*0350*/  @P0 FADD.FTZ R9, -R8, -RZ ;  /* 0x800000ff08090221 */ /* 0x000fc80000010100 */
[----:B------:R-:W-:-:S04]  /*0360*/  @P0 FFMA R2, R2, R9, R2 ;  /* 0x0000000902020223 */ /* 0x000fc80000000002 */
[----:B------:R-:W-:Y:S01]  /*0370*/  @P0 FFMA R5, R2, 1.84467440737095516160e+19, RZ ;  /* 0x5f80000002050823 */ /* 0x000fe200000000ff */
[----:B------:R-:W-:Y:S06]  /*0380*/  BRA `(.L_x_48) ;  /* 0x0000000000887947 */ /* 0x000fec0003800000 */
.L_x_47:
[----:B------:R-:W-:-:S04]  /*0390*/  IADD3 R5, PT, PT, R2, -0xfd, RZ ;  /* 0xffffff0302057810 */ /* 0x000fc80007ffe0ff */
[----:B------:R-:W-:-:S13]  /*03a0*/  ISETP.GT.U32.AND P0, PT, R5, 0x1, PT ;  /* 0x000000010500780c */ /* 0x000fda0003f04070 */
[----:B------:R-:W-:Y:S05]  /*03b0*/  @P0 BRA `(.L_x_49) ;  /* 0x0000000000780947 */ /* 0x000fea0003800000 */
[----:B------:R-:W-:Y:S01]  /*03c0*/  LOP3.LUT R7, R0, 0x7fffff, RZ, 0xc0, !PT ;  /* 0x007fffff00077812 */ /* 0x000fe200078ec0ff */
[----:B------:R-:W-:-:S03]  /*03d0*/  IMAD.MOV.U32 R12, RZ, RZ, 0x3 ;  /* 0x00000003ff0c7424 */ /* 0x000fc600078e00ff */
[----:B------:R-:W-:Y:S02]  /*03e0*/  LOP3.LUT R7, R7, 0x3f800000, RZ, 0xfc, !PT ;  /* 0x3f80000007077812 */ /* 0x000fe400078efcff */
[----:B------:R-:W-:Y:S02]  /*03f0*/  SHF.L.U32 R11, R12, R5, RZ ;  /* 0x000000050c0b7219 */ /* 0x000fe400000006ff */
[----:B------:R-:W0:Y:S02]  /*0400*/  MUFU.RCP R8, R7 ;  /* 0x0000000700087308 */ /* 0x000e240000001000 */
[----:B0-----:R-:W-:-:S04]  /*0410*/  FFMA R9, R7, R8, -1 ;  /* 0xbf80000007097423 */ /* 0x001fc80000000008 */
[----:B------:R-:W-:-:S04]  /*0420*/  FADD.FTZ R9, -R9, -RZ ;  /* 0x800000ff09097221 */ /* 0x000fc80000010100 */
[CCC-:B------:R-:W-:Y:S01]  /*0430*/  FFMA.RM R10, R8.reuse, R9.reuse, R8.reuse ;  /* 0x00000009080a7223 */ /* 0x1c0fe20000004008 */
[----:B------:R-:W-:-:S04]  /*0440*/  FFMA.RP R9, R8, R9, R8 ;  /* 0x0000000908097223 */ /* 0x000fc80000008008 */
[C---:B------:R-:W-:Y:S02]  /*0450*/  LOP3.LUT R8, R10.reuse, 0x7fffff, RZ, 0xc0, !PT ;  /* 0x007fffff0a087812 */ /* 0x040fe400078ec0ff */
[----:B------:R-:W-:Y:S02]  /*0460*/  FSETP.NEU.FTZ.AND P0, PT, R10, R9, PT ;  /* 0x000000090a00720b */ /* 0x000fe40003f1d000 */
[----:B------:R-:W-:Y:S02]  /*0470*/  LOP3.LUT R8, R8, 0x800000, RZ, 0xfc, !PT ;  /* 0x0080000008087812 */ /* 0x000fe400078efcff */
[----:B------:R-:W-:Y:S02]  /*0480*/  SEL R9, RZ, 0xffffffff, !P0 ;  /* 0xffffffffff097807 */ /* 0x000fe40004000000 */
[----:B------:R-:W-:Y:S02]  /*0490*/  LOP3.LUT R10, R11, R8, RZ, 0xc0, !PT ;  /* 0x000000080b0a7212 */ /* 0x000fe400078ec0ff */
[----:B------:R-:W-:-:S02]  /*04a0*/  IADD3 R9, PT, PT, -R9, RZ, RZ ;  /* 0x000000ff09097210 */ /* 0x000fc40007ffe1ff */
[-C--:B------:R-:W-:Y:S02]  /*04b0*/  SHF.R.U32.HI R10, RZ, R5.reuse, R10 ;  /* 0x00000005ff0a7219 */ /* 0x080fe4000001160a */
[----:B------:R-:W-:Y:S02]  /*04c0*/  LOP3.LUT P1, RZ, R9, R5, R8, 0xf8, !PT ;  /* 0x0000000509ff7212 */ /* 0x000fe4000782f808 */
[C---:B------:R-:W-:Y:S02]  /*04d0*/  LOP3.LUT P0, RZ, R10.reuse, 0x1, RZ, 0xc0, !PT ;  /* 0x000000010aff7812 */ /* 0x040fe4000780c0ff */
[----:B------:R-:W-:-:S04]  /*04e0*/  LOP3.LUT P2, RZ, R10, 0x2, RZ, 0xc0, !PT ;  /* 0x000000020aff7812 */ /* 0x000fc8000784c0ff */
[----:B------:R-:W-:Y:S02]  /*04f0*/  PLOP3.LUT P0, PT, P0, P1, P2, 0xe0, 0x0 ;  /* 0x000000000000781c */ /* 0x000fe40000703c20 */
[----:B------:R-:W-:Y:S02]  /*0500*/  LOP3.LUT P1, RZ, R0, 0x7fffff, RZ, 0xc0, !PT ;  /* 0x007fffff00ff7812 */ /* 0x000fe4000782c0ff */
[----:B------:R-:W-:-:S05]  /*0510*/  SEL R5, RZ, 0x1, !P0 ;  /* 0x00000001ff057807 */ /* 0x000fca0004000000 */
[----:B------:R-:W-:-:S05]  /*0520*/  IMAD.MOV R5, RZ, RZ, -R5 ;  /* 0x000000ffff057224 */ /* 0x000fca00078e0a05 */
[----:B------:R-:W-:Y:S02]  /*0530*/  ISETP.GE.AND P0, PT, R5, RZ, PT ;  /* 0x000000ff0500720c */ /* 0x000fe40003f06270 */
[----:B------:R-:W-:-:S04]  /*0540*/  IADD3 R5, PT, PT, R2, -0xfc, RZ ;  /* 0xffffff0402057810 */ /* 0x000fc80007ffe0ff */
[----:B------:R-:W-:-:S07]  /*0550*/  SHF.R.U32.HI R5, RZ, R5, R8 ;  /* 0x00000005ff057219 */ /* 0x000fce0000011608 */
[----:B------:R-:W-:-:S05]  /*0560*/  @!P0 VIADD R5, R5, 0x1 ;  /* 0x0000000105058836 */ /* 0x000fca0000000000 */
[----:B------:R-:W-:-:S04]  /*0570*/  @!P1 SHF.L.U32 R5, R5, 0x1, RZ ;  /* 0x0000000105059819 */ /* 0x000fc800000006ff */
[----:B------:R-:W-:Y:S01]  /*0580*/  LOP3.LUT R5, R5, 0x80000000, R0, 0xf8, !PT ;  /* 0x8000000005057812 */ /* 0x000fe200078ef800 */
[----:B------:R-:W-:Y:S06]  /*0590*/  BRA `(.L_x_48) ;  /* 0x0000000000047947 */ /* 0x000fec0003800000 */
.L_x_49:
[----:B------:R0:W1:Y:S02]  /*05a0*/  MUFU.RCP R5, R0 ;  /* 0x0000000000057308 */ /* 0x0000640000001000 */
.L_x_48:
[----:B------:R-:W-:Y:S05]  /*05b0*/  BSYNC.RECONVERGENT B1 ;  /* 0x0000000000017941 */ /* 0x000fea0003800200 */
.L_x_46:
[----:B------:R-:W-:-:S04]  /*05c0*/  IMAD.MOV.U32 R7, RZ, RZ, 0x0 ;  /* 0x00000000ff077424 */ /* 0x000fc800078e00ff */
[----:B01----:R-:W-:Y:S05]  /*05d0*/  RET.REL.NODEC R6 `(_Z23swish_activation_kernelPKfPfif) ;  /* 0xfffffff806887950 */ /* 0x003fea0003c3ffff */
.L_x_50:
        /* <DEDUP_REMOVED lines=10> */
.L_x_83:


//--------------------- .text._Z22gelu_activation_kernelPKfPfi --------------------------
	.section	.text._Z22gelu_activation_kernelPKfPfi,"ax",@progbits
	.align	128
        .global         _Z22gelu_activation_kernelPKfPfi
        .type           _Z22gelu_activation_kernelPKfPfi,@function
        .size           _Z22gelu_activation_kernelPKfPfi,(.L_x_90 - _Z22gelu_activation_kernelPKfPfi)
        .other          _Z22gelu_activation_kernelPKfPfi,@"STO_CUDA_ENTRY STV_DEFAULT"
_Z22gelu_activation_kernelPKfPfi:
.text._Z22gelu_activation_kernelPKfPfi:
        /* <DEDUP_REMOVED lines=10> */
[----:B0-----:R-:W-:-:S05]  /*00a0*/  IMAD.WIDE R2, R5, 0x4, R2 ;  /* 0x0000000405027825 */ /* 0x001fca00078e0202 */
[----:B-1----:R0:W2:Y:S01]  /*00b0*/  LDG.E R4, desc[UR4][R2.64] ;  /* 0x0000000402047981 */ /* 0x0020a2000c1e1900 */
[----:B------:R-:W-:Y:S01]  /*00c0*/  MOV R10, 0x3c80f082 ;  /* 0x3c80f082000a7802 */ /* 0x000fe20000000f00 */
[----:B------:R-:W-:Y:S01]  /*00d0*/  HFMA2 R11, -RZ, RZ, 1.875, 0 ;  /* 0x3f800000ff0b7431 */ /* 0x000fe200000001ff */
[----:B0-----:R-:W0:Y:S02]  /*00e0*/  LDC.64 R2, c[0x0][0x388] ;  /* 0x0000e200ff027b82 */ /* 0x001e240000000a00 */
[----:B0-----:R-:W-:-:S04]  /*00f0*/  IMAD.WIDE R2, R5, 0x4, R2 ;  /* 0x0000000405027825 */ /* 0x001fc800078e0202 */
[----:B--2---:R-:W-:-:S04]  /*0100*/  FMUL R7, R4, R4 ;  /* 0x0000000404077220 */ /* 0x004fc80000400000 */
[----:B------:R-:W-:-:S04]  /*0110*/  FMUL R7, R4, R7 ;  /* 0x0000000704077220 */ /* 0x000fc80000400000 */
[----:B------:R-:W-:Y:S01]  /*0120*/  FFMA R7, R7, 0.044714998453855514526, R4 ;  /* 0x3d37271307077823 */ /* 0x000fe20000000004 */
[----:B------:R-:W-:-:S03]  /*0130*/  FMUL R4, R4, 0.5 ;  /* 0x3f00000004047820 */ /* 0x000fc60000400000 */
[----:B------:R-:W-:-:S04]  /*0140*/  FMUL R7, R7, 0.79788458347320556641 ;  /* 0x3f4c422a07077820 */ /* 0x000fc80000400000 */
[C---:B------:R-:W-:Y:S01]  /*0150*/  FMUL R0, |R7|.reuse, 2.8853900432586669922 ;  /* 0x4038aa3b07007820 */ /* 0x040fe20000400200 */
[C---:B------:R-:W-:Y:S01]  /*0160*/  FMUL R9, R7.reuse, R7 ;  /* 0x0000000707097220 */ /* 0x040fe20000400000 */
[C---:B------:R-:W-:Y:S02]  /*0170*/  FSETP.GE.AND P1, PT, |R7|.reuse, 0.60000002384185791016, PT ;  /* 0x3f19999a0700780b */ /* 0x040fe40003f26200 */
[----:B------:R-:W-:Y:S01]  /*0180*/  FSETP.GE.AND P0, PT, |R7|, 9.010913848876953125, PT ;  /* 0x41102cb40700780b */ /* 0x000fe20003f06200 */
[C---:B------:R-:W-:Y:S01]  /*0190*/  FFMA R10, R9.reuse, R10, -0.052303962409496307373 ;  /* 0xbd563cae090a7423 */ /* 0x040fe2000000000a */
[----:B------:R-:W0:Y:S02]  /*01a0*/  MUFU.EX2 R0, R0 ;  /* 0x0000000000007308 */ /* 0x000e240000000800 */
[----:B0-----:R-:W-:Y:S01]  /*01b0*/  FADD R6, R0, 1 ;  /* 0x3f80000000067421 */ /* 0x001fe20000000000 */
[----:B------:R-:W-:-:S04]  /*01c0*/  FFMA R0, R9, R10, 0.1331529766321182251 ;  /* 0x3e08594109007423 */ /* 0x000fc8000000000a */
[C---:B------:R-:W-:Y:S01]  /*01d0*/  FFMA R0, R9.reuse, R0, -0.33332768082618713379 ;  /* 0xbeaaa9ed09007423 */ /* 0x040fe20000000000 */
[----:B------:R-:W0:Y:S03]  /*01e0*/  MUFU.RCP R6, R6 ;  /* 0x0000000600067308 */ /* 0x000e260000001000 */
[----:B------:R-:W-:Y:S01]  /*01f0*/  FFMA R0, R9, R0, RZ ;  /* 0x0000000009007223 */ /* 0x000fe200000000ff */
[----:B0-----:R-:W-:-:S05]  /*0200*/  FFMA R8, R6, -2, R11 ;  /* 0xc000000006087823 */ /* 0x001fca000000000b */
[----:B------:R-:W-:-:S04]  /*0210*/  FSEL R8, R8, 1, !P0 ;  /* 0x3f80000008087808 */ /* 0x000fc80004000000 */
[--C-:B------:R-:W-:Y:S01]  /*0220*/  LOP3.LUT R8, R8, 0x80000000, R7.reuse, 0xb8, !PT ;  /* 0x8000000008087812 */ /* 0x100fe200078eb807 */
[----:B------:R-:W-:-:S04]  /*0230*/  @!P1 FFMA R8, R7, R0, R7 ;  /* 0x0000000007089223 */ /* 0x000fc80000000007 */
[----:B------:R-:W-:-:S04]  /*0240*/  FADD R7, R8, 1 ;  /* 0x3f80000008077421 */ /* 0x000fc80000000000 */
[----:B------:R-:W-:-:S05]  /*0250*/  FMUL R7, R4, R7 ;  /* 0x0000000704077220 */ /* 0x000fca0000400000 */
[----:B------:R-:W-:Y:S01]  /*0260*/  STG.E desc[UR4][R2.64], R7 ;  /* 0x0000000702007986 */ /* 0x000fe2000c101904 */
[----:B------:R-:W-:Y:S05]  /*0270*/  EXIT ;  /* 0x000000000000794d */ /* 0x000fea0003800000 */
.L_x_51:
        /* <DEDUP_REMOVED lines=16> */
.L_x_90:


//--------------------- .text._Z24layernorm_forward_kernelPKfPfS0_S0_iiiif --------------------------
	.section	.text._Z24layernorm_forward_kernelPKfPfS0_S0_iiiif,"ax",@progbits
	.align	128
        .global         _Z24layernorm_forward_kernelPKfPfS0_S0_iiiif
        .type           _Z24layernorm_forward_kernelPKfPfS0_S0_iiiif,@function
        .size           _Z24layernorm_forward_kernelPKfPfS0_S0_iiiif,(.L_x_84 - _Z24layernorm_forward_kernelPKfPfS0_S0_iiiif)
        .other          _Z24layernorm_forward_kernelPKfPfS0_S0_iiiif,@"STO_CUDA_ENTRY STV_DEFAULT"
_Z24layernorm_forward_kernelPKfPfS0_S0_iiiif:
.text._Z24layernorm_forward_kernelPKfPfS0_S0_iiiif:
[----:B------:R-:W-:Y:S08]  /*0000*/  LDC R1, c[0x0][0x37c] ;  /* 0x0000df00ff017b82 */ /* 0x000ff00000000800 */
[----:B------:R-:W0:Y:S08]  /*0010*/  S2UR UR6, SR_CTAID.X ;  /* 0x00000000000679c3 */ /* 0x000e300000002500 */
[----:B------:R-:W0:Y:S02]  /*0020*/  LDC R0, c[0x0][0x3a0] ;  /* 0x0000e800ff007b82 */ /* 0x000e240000000800 */
[----:B0-----:R-:W-:-:S13]  /*0030*/  ISETP.LE.AND P0, PT, R0, UR6, PT ;  /* 0x0000000600007c0c */ /* 0x001fda000bf03270 */
[----:B------:R-:W-:Y:S05]  /*0040*/  @P0 EXIT ;  /* 0x000000000000094d */ /* 0x000fea0003800000 */
[----:B------:R-:W0:Y:S01]  /*0050*/  LDC R10, c[0x0][0x3a4] ;  /* 0x0000e900ff0a7b82 */ /* 0x000e220000000800 */
[----:B------:R-:W1:Y:S01]  /*0060*/  S2R R11, SR_TID.X ;  /* 0x00000000000b7919 */ /* 0x000e620000002100 */
[----:B------:R-:W0:Y:S01]  /*0070*/  LDCU.64 UR4, c[0x0][0x3a8] ;  /* 0x00007500ff0477ac */ /* 0x000e220008000a00 */
[----:B------:R-:W-:Y:S01]  /*0080*/  BSSY.RECONVERGENT B0, `(.L_x_52) ;  /* 0x0000013000007945 */ /* 0x000fe20003800200 */
[----:B------:R-:W-:Y:S01]  /*0090*/  IMAD.MOV.U32 R0, RZ, RZ, RZ ;  /* 0x000000ffff007224 */ /* 0x000fe200078e00ff */
[----:B------:R-:W2:Y:S01]  /*00a0*/  LDCU UR7, c[0x0][0x360] ;  /* 0x00006c00ff0777ac */ /* 0x000ea20008000800 */
[----:B------:R-:W3:Y:S01]  /*00b0*/  LDCU.64 UR8, c[0x0][0x358] ;  /* 0x00006b00ff0877ac */ /* 0x000ee20008000a00 */
[----:B0-----:R-:W-:-:S04]  /*00c0*/  IMAD R10, R10, UR4, RZ ;  /* 0x000000040a0a7c24 */ /* 0x001fc8000f8e02ff */
[----:B------:R-:W-:-:S05]  /*00d0*/  IMAD R10, R10, UR5, RZ ;  /* 0x000000050a0a7c24 */ /* 0x000fca000f8e02ff */
[----:B-1----:R-:W-:-:S13]  /*00e0*/  ISETP.GE.AND P0, PT, R11, R10, PT ;  /* 0x0000000a0b00720c */ /* 0x002fda0003f06270 */
[----:B--23--:R-:W-:Y:S05]  /*00f0*/  @P0 BRA `(.L_x_53) ;  /* 0x00000000002c0947 */ /* 0x00cfea0003800000 */
[----:B------:R-:W0:Y:S01]  /*0100*/  LDC.64 R4, c[0x0][0x380] ;  /* 0x0000e000ff047b82 */ /* 0x000e220000000a00 */
[----:B------:R-:W-:Y:S02]  /*0110*/  IMAD R6, R10, UR6, RZ ;  /* 0x000000060a067c24 */ /* 0x000fe4000f8e02ff */
[----:B------:R-:W-:Y:S02]  /*0120*/  IMAD.MOV.U32 R0, RZ, RZ, RZ ;  /* 0x000000ffff007224 */ /* 0x000fe400078e00ff */
[----:B------:R-:W-:-:S07]  /*0130*/  IMAD.MOV.U32 R7, RZ, RZ, R11 ;  /* 0x000000ffff077224 */ /* 0x000fce00078e000b */
.L_x_54:
[----:B------:R-:W-:-:S04]  /*0140*/  IMAD.IADD R3, R6, 0x1, R7 ;  /* 0x0000000106037824 */ /* 0x000fc800078e0207 */
[----:B0-----:R-:W-:-:S06]  /*0150*/  IMAD.WIDE R2, R3, 0x4, R4 ;  /* 0x0000000403027825 */ /* 0x001fcc00078e0204 */
[----:B------:R-:W2:Y:S01]  /*0160*/  LDG.E R3, desc[UR8][R2.64] ;  /* 0x0000000802037981 */ /* 0x000ea2000c1e1900 */
[----:B------:R-:W-:-:S04]  /*0170*/  IADD3 R7, PT, PT, R7, UR7, RZ ;  /* 0x0000000707077c10 */ /* 0x000fc8000fffe0ff */
[----:B------:R-:W-:Y:S01]  /*0180*/  ISETP.GE.AND P0, PT, R7, R10, PT ;  /* 0x0000000a0700720c */ /* 0x000fe20003f06270 */
[----:B--2---:R-:W-:-:S12]  /*0190*/  FADD R0, R3, R0 ;  /* 0x0000000003007221 */ /* 0x004fd80000000000 */
[----:B------:R-:W-:Y:S05]  /*01a0*/  @!P0 BRA `(.L_x_54) ;  /* 0xfffffffc00e48947 */ /* 0x000fea000383ffff */
.L_x_53:
[----:B------:R-:W-:Y:S05]  /*01b0*/  BSYNC.RECONVERGENT B0 ;  /* 0x0000000000007941 */ /* 0x000fea0003800200 */
.L_x_52:
[----:B------:R-:W0:Y:S01]  /*01c0*/  S2UR UR5, SR_CgaCtaId ;  /* 0x00000000000579c3 */ /* 0x000e220000008800 */
[----:B------:R-:W-:Y:S01]  /*01d0*/  UMOV UR4, 0x400 ;  /* 0x0000040000047882 */ /* 0x000fe20000000000 */
[----:B------:R-:W-:Y:S01]  /*01e0*/  UISETP.GE.U32.AND UP0, UPT, UR7, 0x2, UPT ;  /* 0x000000020700788c */ /* 0x000fe2000bf06070 */
[----:B------:R-:W-:Y:S01]  /*01f0*/  ISETP.NE.AND P1, PT, R11, RZ, PT ;  /* 0x000000ff0b00720c */ /* 0x000fe20003f25270 */
[----:B0-----:R-:W-:-:S06]  /*0200*/  ULEA UR4, UR5, UR4, 0x18 ;  /* 0x0000000405047291 */ /* 0x001fcc000f8ec0ff */
[----:B------:R-:W-:-:S05]  /*0210*/  LEA R4, R11, UR4, 0x2 ;  /* 0x000000040b047c11 */ /* 0x000fca000f8e10ff */
[----:B------:R0:W-:Y:S01]  /*0220*/  STS [R4], R0 ;  /* 0x0000000004007388 */ /* 0x0001e20000000800 */
[----:B------:R-:W-:Y:S06]  /*0230*/  BAR.SYNC.DEFER_BLOCKING 0x0 ;  /* 0x0000000000007b1d */ /* 0x000fec0000010000 */
[----:B------:R-:W-:Y:S05]  /*0240*/  BRA.U !UP0, `(.L_x_55) ;  /* 0x0000000108307547 */ /* 0x000fea000b800000 */
[----:B0-----:R-:W-:-:S07]  /*0250*/  IMAD.U32 R0, RZ, RZ, UR7 ;  /* 0x00000007ff007e24 */ /* 0x001fce000f8e00ff */
.L_x_56:
[----:B------:R-:W-:-:S04]  /*0260*/  SHF.R.U32.HI R5, RZ, 0x1, R0 ;  /* 0x00000001ff057819 */ /* 0x000fc80000011600 */
[----:B------:R-:W-:-:S13]  /*0270*/  ISETP.GE.U32.AND P0, PT, R11, R5, PT ;  /* 0x000000050b00720c */ /* 0x000fda0003f06070 */
[----:B------:R-:W-:Y:S01]  /*0280*/  @!P0 IMAD R2, R5, 0x4, R4 ;  /* 0x0000000405028824 */ /* 0x000fe200078e0204 */
[----:B------:R-:W-:Y:S05]  /*0290*/  @!P0 LDS R3, [R4] ;  /* 0x0000000004038984 */ /* 0x000fea0000000800 */
[----:B------:R-:W0:Y:S02]  /*02a0*/  @!P0 LDS R2, [R2] ;  /* 0x0000000002028984 */ /* 0x000e240000000800 */
[----:B0-----:R-:W-:-:S05]  /*02b0*/  @!P0 FADD R3, R2, R3 ;  /* 0x0000000302038221 */ /* 0x001fca0000000000 */
[----:B------:R1:W-:Y:S01]  /*02c0*/  @!P0 STS [R4], R3 ;  /* 0x0000000304008388 */ /* 0x0003e20000000800 */
[----:B------:R-:W-:Y:S01]  /*02d0*/  BAR.SYNC.DEFER_BLOCKING 0x0 ;  /* 0x0000000000007b1d */ /* 0x000fe20000010000 */
[----:B------:R-:W-:Y:S01]  /*02e0*/  ISETP.GT.U32.AND P0, PT, R0, 0x3, PT ;  /* 0x000000030000780c */ /* 0x000fe20003f04070 */
[----:B------:R-:W-:-:S12]  /*02f0*/  IMAD.MOV.U32 R0, RZ, RZ, R5 ;  /* 0x000000ffff007224 */ /* 0x000fd800078e0005 */
[----:B-1----:R-:W-:Y:S05]  /*0300*/  @P0 BRA `(.L_x_56) ;  /* 0xfffffffc00d40947 */ /* 0x002fea000383ffff */
.L_x_55:
[----:B------:R-:W-:Y:S04]  /*0310*/  BSSY.RECONVERGENT B0, `(.L_x_57) ;  /* 0x0000016000007945 */ /* 0x000fe80003800200 */
[----:B------:R-:W-:Y:S05]  /*0320*/  @P1 BRA `(.L_x_58) ;  /* 0x0000000000501947 */ /* 0x000fea0003800000 */
[----:B------:R-:W1:Y:S01]  /*0330*/  S2UR UR5, SR_CgaCtaId ;  /* 0x00000000000579c3 */ /* 0x000e620000008800 */
[----:B------:R-:W-:Y:S01]  /*0340*/  UMOV UR4, 0x400 ;  /* 0x0000040000047882 */ /* 0x000fe20000000000 */
[----:B------:R-:W-:-:S04]  /*0350*/  I2FP.F32.S32 R3, R10 ;  /* 0x0000000a00037245 */ /* 0x000fc80000201400 */
[----:B------:R-:W2:Y:S02]  /*0360*/  MUFU.RCP R2, R3 ;  /* 0x0000000300027308 */ /* 0x000ea40000001000 */
[----:B--2---:R-:W-:Y:S01]  /*0370*/  FFMA R5, -R3, R2, 1 ;  /* 0x3f80000003057423 */ /* 0x004fe20000000102 */
[----:B-1----:R-:W-:-:S03]  /*0380*/  ULEA UR4, UR5, UR4, 0x18 ;  /* 0x0000000405047291 */ /* 0x002fc6000f8ec0ff */
[----:B------:R-:W-:-:S06]  /*0390*/  FFMA R5, R2, R5, R2 ;  /* 0x0000000502057223 */ /* 0x000fcc0000000002 */
[----:B0-----:R-:W0:Y:S02]  /*03a0*/  LDS R0, [UR4] ;  /* 0x00000004ff007984 */ /* 0x001e240008000800 */
[----:B0-----:R-:W0:Y:S01]  /*03b0*/  FCHK P0, R0, R3 ;  /* 0x0000000300007302 */ /* 0x001e220000000000 */
[----:B------:R-:W-:-:S04]  /*03c0*/  FFMA R2, R0, R5, RZ ;  /* 0x0000000500027223 */ /* 0x000fc800000000ff */
[----:B------:R-:W-:-:S04]  /*03d0*/  FFMA R4, -R3, R2, R0 ;  /* 0x0000000203047223 */ /* 0x000fc80000000100 */
[----:B------:R-:W-:Y:S01]  /*03e0*/  FFMA R2, R5, R4, R2 ;  /* 0x0000000405027223 */ /* 0x000fe20000000002 */
[----:B0-----:R-:W-:Y:S06]  /*03f0*/  @!P0 BRA `(.L_x_59) ;  /* 0x00000000000c8947 */ /* 0x001fec0003800000 */
[----:B------:R-:W-:-:S07]  /*0400*/  MOV R2, 0x420 ;  /* 0x0000042000027802 */ /* 0x000fce0000000f00 */
[----:B------:R-:W-:Y:S05]  /*0410*/  CALL.REL.NOINC `($__internal_3_$__cuda_sm3x_div_rn_noftz_f32_slowpath) ;  /* 0x0000000800547944 */ /* 0x000fea0003c00000 */
[----:B------:R-:W-:-:S07]  /*0420*/  IMAD.MOV.U32 R2, RZ, RZ, R0 ;  /* 0x000000ffff027224 */ /* 0x000fce00078e0000 */
.L_x_59:
[----:B------:R-:W0:Y:S01]  /*0430*/  S2UR UR5, SR_CgaCtaId ;  /* 0x00000000000579c3 */ /* 0x000e220000008800 */
[----:B------:R-:W-:Y:S02]  /*0440*/  UMOV UR4, 0x400 ;  /* 0x0000040000047882 */ /* 0x000fe40000000000 */
[----:B0-----:R-:W-:-:S09]  /*0450*/  ULEA UR4, UR5, UR4, 0x18 ;  /* 0x0000000405047291 */ /* 0x001fd2000f8ec0ff */
[----:B------:R1:W-:Y:S03]  /*0460*/  STS [UR4], R2 ;  /* 0x00000002ff007988 */ /* 0x0003e60008000804 */
.L_x_58:
[----:B------:R-:W-:Y:S05]  /*0470*/  BSYNC.RECONVERGENT B0 ;  /* 0x0000000000007941 */ /* 0x000fea0003800200 */
.L_x_57:
[----:B------:R-:W2:Y:S08]  /*0480*/  S2UR UR5, SR_CgaCtaId ;  /* 0x00000000000579c3 */ /* 0x000eb00000008800 */
[----:B------:R-:W-:Y:S01]  /*0490*/  BAR.SYNC.DEFER_BLOCKING 0x0 ;  /* 0x0000000000007b1d */ /* 0x000fe20000010000 */
[----:B------:R-:W-:Y:S01]  /*04a0*/  ISETP.GE.AND P0, PT, R11, R10, PT ;  /* 0x0000000a0b00720c */ /* 0x000fe20003f06270 */
[----:B0-----:R-:W-:-:S04]  /*04b0*/  HFMA2 R0, -RZ, RZ, 0, 0 ;  /* 0x00000000ff007431 */ /* 0x001fc800000001ff */
[----:B------:R-:W-:Y:S01]  /*04c0*/  UMOV UR4, 0x400 ;  /* 0x0000040000047882 */ /* 0x000fe20000000000 */
[----:B------:R-:W-:Y:S01]  /*04d0*/  BSSY.RECONVERGENT B0, `(.L_x_60) ;  /* 0x0000010000007945 */ /* 0x000fe20003800200 */
[----:B--2---:R-:W-:-:S09]  /*04e0*/  ULEA UR4, UR5, UR4, 0x18 ;  /* 0x0000000405047291 */ /* 0x004fd2000f8ec0ff */
[----:B------:R-:W0:Y:S01]  /*04f0*/  LDS R12, [UR4] ;  /* 0x00000004ff0c7984 */ /* 0x000e220008000800 */
[----:B------:R-:W-:Y:S05]  /*0500*/  @P0 BRA `(.L_x_61) ;  /* 0x0000000000300947 */ /* 0x000fea0003800000 */
[----:B------:R-:W2:Y:S01]  /*0510*/  LDC.64 R4, c[0x0][0x380] ;  /* 0x0000e000ff047b82 */ /* 0x000ea20000000a00 */
[----:B------:R-:W-:Y:S02]  /*0520*/  IMAD R6, R10, UR6, RZ ;  /* 0x000000060a067c24 */ /* 0x000fe4000f8e02ff */
[----:B------:R-:W-:Y:S02]  /*0530*/  IMAD.MOV.U32 R0, RZ, RZ, RZ ;  /* 0x000000ffff007224 */ /* 0x000fe400078e00ff */
[----:B------:R-:W-:-:S07]  /*0540*/  IMAD.MOV.U32 R7, RZ, RZ, R11 ;  /* 0x000000ffff077224 */ /* 0x000fce00078e000b */
.L_x_62:
[----:B------:R-:W-:-:S04]  /*0550*/  IMAD.IADD R3, R6, 0x1, R7 ;  /* 0x0000000106037824 */ /* 0x000fc800078e0207 */
[----:B-12---:R-:W-:-:S06]  /*0560*/  IMAD.WIDE R2, R3, 0x4, R4 ;  /* 0x0000000403027825 */ /* 0x006fcc00078e0204 */
[----:B------:R-:W0:Y:S01]  /*0570*/  LDG.E R3, desc[UR8][R2.64] ;  /* 0x0000000802037981 */ /* 0x000e22000c1e1900 */
[----:B------:R-:W-:-:S05]  /*0580*/  VIADD R7, R7, UR7 ;  /* 0x0000000707077c36 */ /* 0x000fca0008000000 */
[----:B------:R-:W-:Y:S01]  /*0590*/  ISETP.GE.AND P0, PT, R7, R10, PT ;  /* 0x0000000a0700720c */ /* 0x000fe20003f06270 */
[----:B0-----:R-:W-:-:S04]  /*05a0*/  FADD R9, -R12, R3 ;  /* 0x000000030c097221 */ /* 0x001fc80000000100 */
[----:B------:R-:W-:-:S08]  /*05b0*/  FFMA R0, R9, R9, R0 ;  /* 0x0000000909007223 */ /* 0x000fd00000000000 */
[----:B------:R-:W-:Y:S05]  /*05c0*/  @!P0 BRA `(.L_x_62) ;  /* 0xfffffffc00e08947 */ /* 0x000fea000383ffff */
.L_x_61:
[----:B------:R-:W-:Y:S05]  /*05d0*/  BSYNC.RECONVERGENT B0 ;  /* 0x0000000000007941 */ /* 0x000fea0003800200 */
.L_x_60:
[----:B------:R-:W-:Y:S01]  /*05e0*/  ULEA UR4, UR7, UR4, 0x2 ;  /* 0x0000000407047291 */ /* 0x000fe2000f8e10ff */
[----:B------:R-:W-:Y:S01]  /*05f0*/  ISETP.NE.AND P1, PT, R11, RZ, PT ;  /* 0x000000ff0b00720c */ /* 0x000fe20003f25270 */
[----:B------:R-:W-:-:S04]  /*0600*/  UISETP.GE.U32.AND UP0, UPT, UR7, 0x2, UPT ;  /* 0x000000020700788c */ /* 0x000fc8000bf06070 */
[----:B------:R-:W-:-:S05]  /*0610*/  LEA R4, R11, UR4, 0x2 ;  /* 0x000000040b047c11 */ /* 0x000fca000f8e10ff */
[----:B------:R2:W-:Y:S01]  /*0620*/  STS [R4], R0 ;  /* 0x0000000004007388 */ /* 0x0005e20000000800 */
[----:B------:R-:W-:Y:S06]  /*0630*/  BAR.SYNC.DEFER_BLOCKING 0x0 ;  /* 0x0000000000007b1d */ /* 0x000fec0000010000 */
[----:B------:R-:W-:Y:S05]  /*0640*/  BRA.U !UP0, `(.L_x_63) ;  /* 0x0000000108307547 */ /* 0x000fea000b800000 */
[----:B--2---:R-:W-:-:S07]  /*0650*/  MOV R0, UR7 ;  /* 0x0000000700007c02 */ /* 0x004fce0008000f00 */
.L_x_64:
[----:B------:R-:W-:-:S04]  /*0660*/  SHF.R.U32.HI R5, RZ, 0x1, R0 ;  /* 0x00000001ff057819 */ /* 0x000fc80000011600 */
[----:B------:R-:W-:-:S13]  /*0670*/  ISETP.GE.U32.AND P0, PT, R11, R5, PT ;  /* 0x000000050b00720c */ /* 0x000fda0003f06070 */
[----:B-1----:R-:W-:Y:S01]  /*0680*/  @!P0 IMAD R2, R5, 0x4, R4 ;  /* 0x0000000405028824 */ /* 0x002fe200078e0204 */
[----:B------:R-:W-:Y:S05]  /*0690*/  @!P0 LDS R3, [R4] ;  /* 0x0000000004038984 */ /* 0x000fea0000000800 */
[----:B------:R-:W1:Y:S02]  /*06a0*/  @!P0 LDS R2, [R2] ;  /* 0x0000000002028984 */ /* 0x000e640000000800 */
[----:B-1----:R-:W-:-:S05]  /*06b0*/  @!P0 FADD R3, R2, R3 ;  /* 0x0000000302038221 */ /* 0x002fca0000000000 */
[----:B------:R3:W-:Y:S01]  /*06c0*/  @!P0 STS [R4], R3 ;  /* 0x0000000304008388 */ /* 0x0007e20000000800 */
[----:B------:R-:W-:Y:S01]  /*06d0*/  BAR.SYNC.DEFER_BLOCKING 0x0 ;  /* 0x0000000000007b1d */ /* 0x000fe20000010000 */
[----:B------:R-:W-:Y:S01]  /*06e0*/  ISETP.GT.U32.AND P0, PT, R0, 0x3, PT ;  /* 0x000000030000780c */ /* 0x000fe20003f04070 */
[----:B------:R-:W-:-:S12]  /*06f0*/  IMAD.MOV.U32 R0, RZ, RZ, R5 ;  /* 0x000000ffff007224 */ /* 0x000fd800078e0005 */
[----:B---3--:R-:W-:Y:S05]  /*0700*/  @P0 BRA `(.L_x_64) ;  /* 0xfffffffc00d40947 */ /* 0x008fea000383ffff */
.L_x_63:
[----:B------:R-:W-:Y:S04]  /*0710*/  BSSY.RECONVERGENT B0, `(.L_x_65) ;  /* 0x0000011000007945 */ /* 0x000fe80003800200 */
[----:B------:R-:W-:Y:S05]  /*0720*/  @P1 BRA `(.L_x_66) ;  /* 0x00000000003c1947 */ /* 0x000fea0003800000 */
[----:B------:R-:W3:Y:S01]  /*0730*/  LDS R3, [UR4] ;  /* 0x00000004ff037984 */ /* 0x000ee20008000800 */
[----:B--2---:R-:W-:-:S04]  /*0740*/  I2FP.F32.S32 R4, R10 ;  /* 0x0000000a00047245 */ /* 0x004fc80000201400 */
[----:B------:R-:W2:Y:S02]  /*0750*/  MUFU.RCP R5, R4 ;  /* 0x0000000400057308 */ /* 0x000ea40000001000 */
[----:B--2---:R-:W-:-:S04]  /*0760*/  FFMA R0, -R4, R5, 1 ;  /* 0x3f80000004007423 */ /* 0x004fc80000000105 */
[----:B------:R-:W-:Y:S02]  /*0770*/  FFMA R0, R5, R0, R5 ;  /* 0x0000000005007223 */ /* 0x000fe40000000005 */
[----:B---3--:R-:W2:Y:S02]  /*0780*/  FCHK P0, R3, R4 ;  /* 0x0000000403007302 */ /* 0x008ea40000000000 */
[----:B-1----:R-:W-:-:S04]  /*0790*/  FFMA R2, R0, R3, RZ ;  /* 0x0000000300027223 */ /* 0x002fc800000000ff */
[----:B------:R-:W-:-:S04]  /*07a0*/  FFMA R5, -R4, R2, R3 ;  /* 0x0000000204057223 */ /* 0x000fc80000000103 */
[----:B------:R-:W-:Y:S01]  /*07b0*/  FFMA R0, R0, R5, R2 ;  /* 0x0000000500007223 */ /* 0x000fe20000000002 */
[----:B--2---:R-:W-:Y:S06]  /*07c0*/  @!P0 BRA `(.L_x_67) ;  /* 0x0000000000108947 */ /* 0x004fec0003800000 */
[----:B------:R-:W-:Y:S01]  /*07d0*/  IMAD.MOV.U32 R0, RZ, RZ, R3 ;  /* 0x000000ffff007224 */ /* 0x000fe200078e0003 */
[----:B------:R-:W-:Y:S01]  /*07e0*/  MOV R2, 0x810 ;  /* 0x0000081000027802 */ /* 0x000fe20000000f00 */
[----:B------:R-:W-:-:S07]  /*07f0*/  IMAD.MOV.U32 R3, RZ, RZ, R4 ;  /* 0x000000ffff037224 */ /* 0x000fce00078e0004 */
[----:B0-----:R-:W-:Y:S05]  /*0800*/  CALL.REL.NOINC `($__internal_3_$__cuda_sm3x_div_rn_noftz_f32_slowpath) ;  /* 0x0000000400587944 */ /* 0x001fea0003c00000 */
.L_x_67:
[----:B------:R3:W-:Y:S02]  /*0810*/  STS [UR4], R0 ;  /* 0x00000000ff007988 */ /* 0x0007e40008000804 */
.L_x_66:
[----:B------:R-:W-:Y:S05]  /*0820*/  BSYNC.RECONVERGENT B0 ;  /* 0x0000000000007941 */ /* 0x000fea0003800200 */
.L_x_65:
[----:B------:R-:W-:Y:S01]  /*0830*/  BAR.SYNC.DEFER_BLOCKING 0x0 ;  /* 0x0000000000007b1d */ /* 0x000fe20000010000 */
[----:B------:R-:W-:-:S05]  /*0840*/  ISETP.GE.AND P0, PT, R11, R10, PT ;  /* 0x0000000a0b00720c */ /* 0x000fca0003f06270 */
[----:B------:R-:W4:Y:S01]  /*0850*/  LDCU UR5, c[0x0][0x3b0] ;  /* 0x00007600ff0577ac */ /* 0x000f220008000800 */
[----:B--23--:R-:W4:Y:S02]  /*0860*/  LDS R0, [UR4] ;  /* 0x00000004ff007984 */ /* 0x00cf240008000800 */
[----:B----4-:R-:W-:-:S05]  /*0870*/  FADD R14, R0, UR5 ;  /* 0x00000005000e7e21 */ /* 0x010fca0008000000 */
[----:B------:R-:W-:Y:S05]  /*0880*/  @P0 EXIT ;  /* 0x000000000000094d */ /* 0x000fea0003800000 */
[----:B------:R-:W2:Y:S01]  /*0890*/  LDC.64 R22, c[0x0][0x3a8] ;  /* 0x0000ea00ff167b82 */ /* 0x000ea20000000a00 */
[----:B------:R-:W-:Y:S01]  /*08a0*/  FSETP.GEU.AND P1, PT, |R14|, 1.175494350822287508e-38, PT ;  /* 0x008000000e00780b */ /* 0x000fe20003f2e200 */
[----:B------:R-:W3:Y:S01]  /*08b0*/  LDCU UR4, c[0x0][0x3a4] ;  /* 0x00007480ff0477ac */ /* 0x000ee20008000800 */
[----:B------:R-:W-:-:S05]  /*08c0*/  IMAD R26, R10, UR6, RZ ;  /* 0x000000060a1a7c24 */ /* 0x000fca000f8e02ff */
[----:B-1----:R-:W1:Y:S06]  /*08d0*/  LDC.64 R2, c[0x0][0x390] ;  /* 0x0000e400ff027b82 */ /* 0x002e6c0000000a00 */
[----:B------:R-:W-:Y:S02]  /*08e0*/  @!P1 FMUL R14, R14, 16777216 ;  /* 0x4b8000000e0e9820 */ /* 0x000fe40000400000 */
[----:B------:R-:W4:Y:S02]  /*08f0*/  LDC.64 R4, c[0x0][0x398] ;  /* 0x0000e600ff047b82 */ /* 0x000f240000000a00 */
[----:B------:R5:W0:Y:S01]  /*0900*/  MUFU.RSQ R24, R14 ;  /* 0x0000000e00187308 */ /* 0x000a220000001400 */
[----:B---3--:R-:W-:Y:S01]  /*0910*/  ISETP.NE.AND P0, PT, RZ, UR4, PT ;  /* 0x00000004ff007c0c */ /* 0x008fe2000bf05270 */
[----:B--2---:R-:W-:-:S04]  /*0920*/  IMAD R22, R22, R23, RZ ;  /* 0x0000001716167224 */ /* 0x004fc800078e02ff */
[----:B------:R-:W2:Y:S01]  /*0930*/  LDC.64 R6, c[0x0][0x380] ;  /* 0x0000e000ff067b82 */ /* 0x000ea20000000a00 */
[----:B-----5:R-:W-:Y:S01]  /*0940*/  IMAD.MOV.U32 R14, RZ, RZ, RZ ;  /* 0x000000ffff0e7224 */ /* 0x020fe200078e00ff */
[----:B------:R-:W-:-:S04]  /*0950*/  IABS R13, R22 ;  /* 0x00000016000d7213 */ /* 0x000fc80000000000 */
[----:B------:R-:W3:Y:S02]  /*0960*/  I2F.RP R0, R13 ;  /* 0x0000000d00007306 */ /* 0x000ee40000209400 */
[----:B------:R-:W1:Y:S01]  /*0970*/  LDC R23, c[0x0][0x3a4] ;  /* 0x0000e900ff177b82 */ /* 0x000e620000000800 */
[----:B0-----:R-:W-:-:S07]  /*0980*/  @!P1 FMUL R24, R24, 4096 ;  /* 0x4580000018189820 */ /* 0x001fce0000400000 */
[----:B------:R-:W0:Y:S01]  /*0990*/  LDC.64 R8, c[0x0][0x388] ;  /* 0x0000e200ff087b82 */ /* 0x000e220000000a00 */
[----:B---3--:R-:W3:Y:S02]  /*09a0*/  MUFU.RCP R0, R0 ;  /* 0x0000000000007308 */ /* 0x008ee40000001000 */
[----:B---3--:R-:W-:-:S06]  /*09b0*/  IADD3 R15, PT, PT, R0, 0xffffffe, RZ ;  /* 0x0ffffffe000f7810 */ /* 0x008fcc0007ffe0ff */
[----:B------:R-:W3:Y:S02]  /*09c0*/  F2I.FTZ.U32.TRUNC.NTZ R15, R15 ;  /* 0x0000000f000f7305 */ /* 0x000ee4000021f000 */
[----:B---3--:R-:W-:-:S04]  /*09d0*/  IMAD.MOV R0, RZ, RZ, -R15 ;  /* 0x000000ffff007224 */ /* 0x008fc800078e0a0f */
[----:B------:R-:W-:Y:S01]  /*09e0*/  IMAD R25, R0, R13, RZ ;  /* 0x0000000d00197224 */ /* 0x000fe200078e02ff */
[----:B------:R-:W-:-:S03]  /*09f0*/  LOP3.LUT R0, RZ, UR4, RZ, 0x33, !PT ;  /* 0x00000004ff007c12 */ /* 0x000fc6000f8e33ff */
[----:B012-4-:R-:W-:-:S07]  /*0a00*/  IMAD.HI.U32 R25, R15, R25, R14 ;  /* 0x000000190f197227 */ /* 0x017fce00078e000e */
.L_x_68:
[----:B------:R-:W-:Y:S02]  /*0a10*/  IABS R16, R23 ;  /* 0x0000001700107213 */ /* 0x000fe40000000000 */
[-C--:B------:R-:W-:Y:S02]  /*0a20*/  IABS R14, R22.reuse ;  /* 0x00000016000e7213 */ /* 0x080fe40000000000 */
[-C--:B------:R-:W-:Y:S01]  /*0a30*/  IABS R18, R11.reuse ;  /* 0x0000000b00127213 */ /* 0x080fe20000000000 */
[----:B0-----:R-:W0:Y:S01]  /*0a40*/  I2F.RP R19, R16 ;  /* 0x0000001000137306 */ /* 0x001e220000209400 */
[----:B------:R-:W-:Y:S01]  /*0a50*/  LOP3.LUT R17, R11, R22, RZ, 0x3c, !PT ;  /* 0x000000160b117212 */ /* 0x000fe200078e3cff */
[----:B------:R-:W-:Y:S01]  /*0a60*/  IMAD.MOV R15, RZ, RZ, -R14 ;  /* 0x000000ffff0f7224 */ /* 0x000fe200078e0a0e */
[----:B------:R-:W-:Y:S01]  /*0a70*/  IADD3 R21, PT, PT, R26, R11, RZ ;  /* 0x0000000b1a157210 */ /* 0x000fe20007ffe0ff */
[----:B------:R-:W-:Y:S01]  /*0a80*/  IMAD.HI.U32 R14, R25, R18, RZ ;  /* 0x00000012190e7227 */ /* 0x000fe200078e00ff */
[----:B------:R-:W-:-:S03]  /*0a90*/  ISETP.GE.AND P2, PT, R17, RZ, PT ;  /* 0x000000ff1100720c */ /* 0x000fc60003f46270 */
[----:B------:R-:W-:Y:S01]  /*0aa0*/  IMAD R18, R14, R15, R18 ;  /* 0x0000000f0e127224 */ /* 0x000fe200078e0212 */
[----:B------:R-:W-:-:S04]  /*0ab0*/  IABS R15, R22 ;  /* 0x00000016000f7213 */ /* 0x000fc80000000000 */
[----:B------:R-:W-:Y:S01]  /*0ac0*/  ISETP.GT.U32.AND P3, PT, R13, R18, PT ;  /* 0x000000120d00720c */ /* 0x000fe20003f64070 */
[----:B0-----:R-:W0:-:S12]  /*0ad0*/  MUFU.RCP R19, R19 ;  /* 0x0000001300137308 */ /* 0x001e180000001000 */
[----:B------:R-:W-:Y:S01]  /*0ae0*/  @!P3 IADD3 R18, PT, PT, R18, -R15, RZ ;  /* 0x8000000f1212b210 */ /* 0x000fe20007ffe0ff */
[----:B------:R-:W-:Y:S01]  /*0af0*/  @!P3 VIADD R14, R14, 0x1 ;  /* 0x000000010e0eb836 */ /* 0x000fe20000000000 */
[----:B------:R-:W-:Y:S02]  /*0b00*/  ISETP.NE.AND P3, PT, R22, RZ, PT ;  /* 0x000000ff1600720c */ /* 0x000fe40003f65270 */
[----:B------:R-:W-:Y:S01]  /*0b10*/  ISETP.GE.U32.AND P1, PT, R18, R13, PT ;  /* 0x0000000d1200720c */ /* 0x000fe20003f26070 */
[----:B0-----:R-:W-:-:S06]  /*0b20*/  VIADD R15, R19, 0xffffffe ;  /* 0x0ffffffe130f7836 */ /* 0x001fcc0000000000 */
[----:B------:R-:W0:Y:S06]  /*0b30*/  F2I.FTZ.U32.TRUNC.NTZ R15, R15 ;  /* 0x0000000f000f7305 */ /* 0x000e2c000021f000 */
[----:B------:R-:W-:-:S05]  /*0b40*/  @P1 VIADD R14, R14, 0x1 ;  /* 0x000000010e0e1836 */ /* 0x000fca0000000000 */
[----:B------:R-:W-:Y:S01]  /*0b50*/  MOV R17, R14 ;  /* 0x0000000e00117202 */ /* 0x000fe20000000f00 */
[----:B------:R-:W-:Y:S02]  /*0b60*/  IMAD.MOV.U32 R14, RZ, RZ, RZ ;  /* 0x000000ffff0e7224 */ /* 0x000fe400078e00ff */
[----:B0-----:R-:W-:Y:S02]  /*0b70*/  IMAD.MOV R19, RZ, RZ, -R15 ;  /* 0x000000ffff137224 */ /* 0x001fe400078e0a0f */
[----:B------:R-:W-:Y:S01]  /*0b80*/  @!P2 IMAD.MOV R17, RZ, RZ, -R17 ;  /* 0x000000ffff11a224 */ /* 0x000fe200078e0a11 */
[----:B------:R-:W-:Y:S01]  /*0b90*/  @!P3 LOP3.LUT R17, RZ, R22, RZ, 0x33, !PT ;  /* 0x00000016ff11b212 */ /* 0x000fe200078e33ff */
[----:B------:R-:W-:-:S03]  /*0ba0*/  IMAD R19, R19, R16, RZ ;  /* 0x0000001013137224 */ /* 0x000fc600078e02ff */
[----:B------:R-:W-:Y:S01]  /*0bb0*/  IABS R18, R17 ;  /* 0x0000001100127213 */ /* 0x000fe20000000000 */
[----:B------:R-:W-:Y:S01]  /*0bc0*/  IMAD.HI.U32 R14, R15, R19, R14 ;  /* 0x000000130f0e7227 */ /* 0x000fe200078e000e */
[----:B------:R-:W-:Y:S02]  /*0bd0*/  ISETP.GE.AND P2, PT, R17, RZ, PT ;  /* 0x000000ff1100720c */ /* 0x000fe40003f46270 */
[----:B------:R-:W-:Y:S01]  /*0be0*/  MOV R15, R18 ;  /* 0x00000012000f7202 */ /* 0x000fe20000000f00 */
[----:B------:R-:W-:-:S04]  /*0bf0*/  IMAD.WIDE R18, R21, 0x4, R6 ;  /* 0x0000000415127825 */ /* 0x000fc800078e0206 */
[----:B------:R-:W-:Y:S02]  /*0c00*/  IMAD.HI.U32 R14, R14, R15, RZ ;  /* 0x0000000f0e0e7227 */ /* 0x000fe400078e00ff */
[----:B------:R-:W2:Y:S02]  /*0c10*/  LDG.E R19, desc[UR8][R18.64] ;  /* 0x0000000812137981 */ /* 0x000ea4000c1e1900 */
[----:B------:R-:W-:-:S04]  /*0c20*/  IMAD.MOV R14, RZ, RZ, -R14 ;  /* 0x000000ffff0e7224 */ /* 0x000fc800078e0a0e */
[----:B------:R-:W-:-:S05]  /*0c30*/  IMAD R15, R16, R14, R15 ;  /* 0x0000000e100f7224 */ /* 0x000fca00078e020f */
[----:B------:R-:W-:-:S13]  /*0c40*/  ISETP.GT.U32.AND P1, PT, R16, R15, PT ;  /* 0x0000000f1000720c */ /* 0x000fda0003f24070 */
[----:B------:R-:W-:-:S05]  /*0c50*/  @!P1 IMAD.IADD R15, R15, 0x1, -R16 ;  /* 0x000000010f0f9824 */ /* 0x000fca00078e0a10 */
[----:B------:R-:W-:-:S13]  /*0c60*/  ISETP.GT.U32.AND P1, PT, R16, R15, PT ;  /* 0x0000000f1000720c */ /* 0x000fda0003f24070 */
[----:B------:R-:W-:-:S04]  /*0c70*/  @!P1 IMAD.IADD R15, R15, 0x1, -R16 ;  /* 0x000000010f0f9824 */ /* 0x000fc800078e0a10 */
[----:B------:R-:W-:-:S05]  /*0c80*/  @!P2 IMAD.MOV R15, RZ, RZ, -R15 ;  /* 0x000000ffff0fa224 */ /* 0x000fca00078e0a0f */
[----:B------:R-:W-:-:S05]  /*0c90*/  SEL R17, R0, R15, !P0 ;  /* 0x0000000f00117207 */ /* 0x000fca0004000000 */
[----:B------:R-:W-:-:S04]  /*0ca0*/  IMAD.WIDE R14, R17, 0x4, R2 ;  /* 0x00000004110e7825 */ /* 0x000fc800078e0202 */
[----:B------:R-:W-:Y:S02]  /*0cb0*/  IMAD.WIDE R16, R17, 0x4, R4 ;  /* 0x0000000411107825 */ /* 0x000fe400078e0204 */
[----:B------:R-:W3:Y:S04]  /*0cc0*/  LDG.E R14, desc[UR8][R14.64] ;  /* 0x000000080e0e7981 */ /* 0x000ee8000c1e1900 */
[----:B------:R-:W3:Y:S01]  /*0cd0*/  LDG.E R16, desc[UR8][R16.64] ;  /* 0x0000000810107981 */ /* 0x000ee2000c1e1900 */
[----:B------:R-:W-:-:S04]  /*0ce0*/  IMAD.WIDE R20, R21, 0x4, R8 ;  /* 0x0000000415147825 */ /* 0x000fc800078e0208 */
[----:B------:R-:W-:-:S05]  /*0cf0*/  VIADD R11, R11, UR7 ;  /* 0x000000070b0b7c36 */ /* 0x000fca0008000000 */
[----:B------:R-:W-:Y:S01]  /*0d00*/  ISETP.GE.AND P1, PT, R11, R10, PT ;  /* 0x0000000a0b00720c */ /* 0x000fe20003f26270 */
[----:B--2---:R-:W-:-:S04]  /*0d10*/  FADD R27, -R12, R19 ;  /* 0x000000130c1b7221 */ /* 0x004fc80000000100 */
[----:B------:R-:W-:-:S04]  /*0d20*/  FMUL R27, R24, R27 ;  /* 0x0000001b181b7220 */ /* 0x000fc80000400000 */
[----:B---3--:R-:W-:-:S05]  /*0d30*/  FFMA R27, R27, R14, R16 ;  /* 0x0000000e1b1b7223 */ /* 0x008fca0000000010 */
[----:B------:R0:W-:Y:S01]  /*0d40*/  STG.E desc[UR8][R20.64], R27 ;  /* 0x0000001b14007986 */ /* 0x0001e2000c101908 */
[----:B------:R-:W-:Y:S05]  /*0d50*/  @!P1 BRA `(.L_x_68) ;  /* 0xfffffffc002c9947 */ /* 0x000fea000383ffff */
[----:B------:R-:W-:Y:S05]  /*0d60*/  EXIT ;  /* 0x000000000000794d */ /* 0x000fea0003800000 */
        .weak           $__internal_3_$__cuda_sm3x_div_rn_noftz_f32_slowpath
        .type           $__internal_3_$__cuda_sm3x_div_rn_noftz_f32_slowpath,@function
        .size           $__internal_3_$__cuda_sm3x_div_rn_noftz_f32_slowpath,(.L_x_84 - $__internal_3_$__cuda_sm3x_div_rn_noftz_f32_slowpath)
$__internal_3_$__cuda_sm3x_div_rn_noftz_f32_slowpath:
[----:B------:R-:W-:Y:S01]  /*0d70*/  SHF.R.U32.HI R5, RZ, 0x17, R3 ;  /* 0x00000017ff057819 */ /* 0x000fe20000011603 */
[----:B------:R-:W-:Y:S01]  /*0d80*/  BSSY.RECONVERGENT B1, `(.L_x_69) ;  /* 0x0000062000017945 */ /* 0x000fe20003800200 */
[----:B------:R-:W-:Y:S02]  /*0d90*/  SHF.R.U32.HI R4, RZ, 0x17, R0 ;  /* 0x00000017ff047819 */ /* 0x000fe40000011600 */
[----:B------:R-:W-:Y:S02]  /*0da0*/  LOP3.LUT R14, R5, 0xff, RZ, 0xc0, !PT ;  /* 0x000000ff050e7812 */ /* 0x000fe400078ec0ff */
[----:B------:R-:W-:-:S03]  /*0db0*/  LOP3.LUT R8, R4, 0xff, RZ, 0xc0, !PT ;  /* 0x000000ff04087812 */ /* 0x000fc600078ec0ff */
[----:B------:R-:W-:Y:S01]  /*0dc0*/  VIADD R6, R14, 0xffffffff ;  /* 0xffffffff0e067836 */ /* 0x000fe20000000000 */
[----:B------:R-:W-:-:S04]  /*0dd0*/  IADD3 R5, PT, PT, R8, -0x1, RZ ;  /* 0xffffffff08057810 */ /* 0x000fc80007ffe0ff */
        /* <DEDUP_REMOVED lines=25> */
[----:B------:R-:W-:-:S03]  /*0f70*/  @!P1 FFMA R3, R3, 1.84467440737095516160e+19, RZ ;  /* 0x5f80000003039823 */ /* 0x000fc600000000ff */
[----:B------:R-:W-:-:S07]  /*0f80*/  @!P1 IADD3 R4, PT, PT, R4, 0x40, RZ ;  /* 0x0000004004049810 */ /* 0x000fce0007ffe0ff */
.L_x_70:
[----:B------:R-:W-:Y:S01]  /*0f90*/  LEA R6, R14, 0xc0800000, 0x17 ;  /* 0xc08000000e067811 */ /* 0x000fe200078eb8ff */
[----:B------:R-:W-:Y:S04]  /*0fa0*/  BSSY.RECONVERGENT B2, `(.L_x_75) ;  /* 0x0000036000027945 */ /* 0x000fe80003800200 */
[----:B------:R-:W-:Y:S02]  /*0fb0*/  IMAD.IADD R6, R3, 0x1, -R6 ;  /* 0x0000000103067824 */ /* 0x000fe400078e0a06 */
[----:B------:R-:W-:Y:S02]  /*0fc0*/  VIADD R3, R8, 0xffffff81 ;  /* 0xffffff8108037836 */ /* 0x000fe40000000000 */
[----:B------:R-:W0:Y:S01]  /*0fd0*/  MUFU.RCP R5, R6 ;  /* 0x0000000600057308 */ /* 0x000e220000001000 */
[----:B------:R-:W-:Y:S01]  /*0fe0*/  FADD.FTZ R7, -R6, -RZ ;  /* 0x800000ff06077221 */ /* 0x000fe20000010100 */
[----:B------:R-:W-:-:S03]  /*0ff0*/  IMAD R0, R3, -0x800000, R0 ;  /* 0xff80000003007824 */ /* 0x000fc600078e0200 */
[----:B0-----:R-:W-:-:S04]  /*1000*/  FFMA R8, R5, R7, 1 ;  /* 0x3f80000005087423 */ /* 0x001fc80000000007 */
[----:B------:R-:W-:-:S04]  /*1010*/  FFMA R16, R5, R8, R5 ;  /* 0x0000000805107223 */ /* 0x000fc80000000005 */
[----:B------:R-:W-:-:S04]  /*1020*/  FFMA R5, R0, R16, RZ ;  /* 0x0000001000057223 */ /* 0x000fc800000000ff */
[----:B------:R-:W-:-:S04]  /*1030*/  FFMA R8, R7, R5, R0 ;  /* 0x0000000507087223 */ /* 0x000fc80000000000 */
[----:B------:R-:W-:Y:S01]  /*1040*/  FFMA R9, R16, R8, R5 ;  /* 0x0000000810097223 */ /* 0x000fe20000000005 */
[----:B------:R-:W-:-:S03]  /*1050*/  IADD3 R5, PT, PT, R3, 0x7f, -R14 ;  /* 0x0000007f03057810 */ /* 0x000fc60007ffe80e */
[----:B------:R-:W-:Y:S02]  /*1060*/  FFMA R8, R7, R9, R0 ;  /* 0x0000000907087223 */ /* 0x000fe40000000000 */
[----:B------:R-:W-:Y:S02]  /*1070*/  IMAD.IADD R5, R5, 0x1, R4 ;  /* 0x0000000105057824 */ /* 0x000fe400078e0204 */
[----:B------:R-:W-:-:S05]  /*1080*/  FFMA R0, R16, R8, R9 ;  /* 0x0000000810007223 */ /* 0x000fca0000000009 */
[----:B------:R-:W-:-:S04]  /*1090*/  SHF.R.U32.HI R3, RZ, 0x17, R0 ;  /* 0x00000017ff037819 */ /* 0x000fc80000011600 */
[----:B------:R-:W-:-:S04]  /*10a0*/  LOP3.LUT R3, R3, 0xff, RZ, 0xc0, !PT ;  /* 0x000000ff03037812 */ /* 0x000fc800078ec0ff */
[----:B------:R-:W-:-:S05]  /*10b0*/  IADD3 R7, PT, PT, R3, R5, RZ ;  /* 0x0000000503077210 */ /* 0x000fca0007ffe0ff */
        /* <DEDUP_REMOVED lines=16> */
[----:B------:R-:W-:Y:S01]  /*11c0*/  ISETP.NE.AND P1, PT, R7, RZ, PT ;  /* 0x000000ff0700720c */ /* 0x000fe20003f25270 */
[----:B------:R-:W-:Y:S01]  /*11d0*/  IMAD.MOV R7, RZ, RZ, -R7 ;  /* 0x000000ffff077224 */ /* 0x000fe200078e0a07 */
[----:B------:R-:W-:-:S02]  /*11e0*/  LOP3.LUT R5, R5, 0x800000, RZ, 0xfc, !PT ;  /* 0x0080000005057812 */ /* 0x000fc400078efcff */
[----:B------:R-:W-:Y:S02]  /*11f0*/  FSETP.NEU.FTZ.AND P0, PT, R3, R4, PT ;  /* 0x000000040300720b */ /* 0x000fe40003f1d000 */
[----:B------:R-:W-:Y:S02]  /*1200*/  SHF.L.U32 R6, R5, R6, RZ ;  /* 0x0000000605067219 */ /* 0x000fe400000006ff */
[----:B------:R-:W-:Y:S02]  /*1210*/  SEL R4, R7, RZ, P2 ;  /* 0x000000ff07047207 */ /* 0x000fe40001000000 */
[----:B------:R-:W-:Y:S02]  /*1220*/  ISETP.NE.AND P1, PT, R6, RZ, P1 ;  /* 0x000000ff0600720c */ /* 0x000fe40000f25270 */
[----:B------:R-:W-:Y:S02]  /*1230*/  SHF.R.U32.HI R4, RZ, R4, R5 ;  /* 0x00000004ff047219 */ /* 0x000fe40000011605 */
[----:B------:R-:W-:-:S02]  /*1240*/  PLOP3.LUT P0, PT, P0, P1, PT, 0xf8, 0x8f ;  /* 0x00000000008f781c */ /* 0x000fc40000703f70 */
[----:B------:R-:W-:Y:S02]  /*1250*/  SHF.R.U32.HI R6, RZ, 0x1, R4 ;  /* 0x00000001ff067819 */ /* 0x000fe40000011604 */
[----:B------:R-:W-:-:S04]  /*1260*/  SEL R3, RZ, 0x1, !P0 ;  /* 0x00000001ff037807 */ /* 0x000fc80004000000 */
[----:B------:R-:W-:-:S04]  /*1270*/  LOP3.LUT R3, R3, 0x1, R6, 0xf8, !PT ;  /* 0x0000000103037812 */ /* 0x000fc800078ef806 */
[----:B------:R-:W-:-:S04]  /*1280*/  LOP3.LUT R3, R3, R4, RZ, 0xc0, !PT ;  /* 0x0000000403037212 */ /* 0x000fc800078ec0ff */
[----:B------:R-:W-:-:S04]  /*1290*/  IADD3 R3, PT, PT, R6, R3, RZ ;  /* 0x0000000306037210 */ /* 0x000fc80007ffe0ff */
[----:B------:R-:W-:Y:S01]  /*12a0*/  LOP3.LUT R0, R3, R0, RZ, 0xfc, !PT ;  /* 0x0000000003007212 */ /* 0x000fe200078efcff */
[----:B------:R-:W-:Y:S06]  /*12b0*/  BRA `(.L_x_78) ;  /* 0x0000000000107947 */ /* 0x000fec0003800000 */
.L_x_77:
[----:B------:R-:W-:-:S04]  /*12c0*/  LOP3.LUT R0, R0, 0x80000000, RZ, 0xc0, !PT ;  /* 0x8000000000007812 */ /* 0x000fc800078ec0ff */
[----:B------:R-:W-:Y:S01]  /*12d0*/  LOP3.LUT R0, R0, 0x7f800000, RZ, 0xfc, !PT ;  /* 0x7f80000000007812 */ /* 0x000fe200078efcff */
[----:B------:R-:W-:Y:S06]  /*12e0*/  BRA `(.L_x_78) ;  /* 0x0000000000047947 */ /* 0x000fec0003800000 */
.L_x_76:
[----:B------:R-:W-:-:S07]  /*12f0*/  IMAD R0, R5, 0x800000, R0 ;  /* 0x0080000005007824 */ /* 0x000fce00078e0200 */
.L_x_78:
[----:B------:R-:W-:Y:S05]  /*1300*/  BSYNC.RECONVERGENT B2 ;  /* 0x0000000000027941 */ /* 0x000fea0003800200 */
.L_x_75:
[----:B------:R-:W-:Y:S05]  /*1310*/  BRA `(.L_x_79) ;  /* 0x0000000000207947 */ /* 0x000fea0003800000 */
.L_x_74:
[----:B------:R-:W-:-:S04]  /*1320*/  LOP3.LUT R0, R3, 0x80000000, R0, 0x48, !PT ;  /* 0x8000000003007812 */ /* 0x000fc800078e4800 */
[----:B------:R-:W-:Y:S01]  /*1330*/  LOP3.LUT R0, R0, 0x7f800000, RZ, 0xfc, !PT ;  /* 0x7f80000000007812 */ /* 0x000fe200078efcff */
[----:B------:R-:W-:Y:S06]  /*1340*/  BRA `(.L_x_79) ;  /* 0x0000000000147947 */ /* 0x000fec0003800000 */
.L_x_73:
[----:B------:R-:W-:Y:S01]  /*1350*/  LOP3.LUT R0, R3, 0x80000000, R0, 0x48, !PT ;  /* 0x8000000003007812 */ /* 0x000fe200078e4800 */
[----:B------:R-:W-:Y:S06]  /*1360*/  BRA `(.L_x_79) ;  /* 0x00000000000c7947 */ /* 0x000fec0003800000 */
.L_x_72:
[----:B------:R-:W0:Y:S01]  /*1370*/  MUFU.RSQ R0, -QNAN ;  /* 0xffc0000000007908 */ /* 0x000e220000001400 */
[----:B------:R-:W-:Y:S05]  /*1380*/  BRA `(.L_x_79) ;  /* 0x0000000000047947 */ /* 0x000fea0003800000 */
.L_x_71:
[----:B------:R-:W-:-:S07]  /*1390*/  FADD.FTZ R0, R0, R3 ;  /* 0x0000000300007221 */ /* 0x000fce0000010000 */
.L_x_79:
[----:B------:R-:W-:Y:S05]  /*13a0*/  BSYNC.RECONVERGENT B1 ;  /* 0x0000000000017941 */ /* 0x000fea0003800200 */
.L_x_69:
[----:B------:R-:W-:-:S04]  /*13b0*/  IMAD.MOV.U32 R3, RZ, RZ, 0x0 ;  /* 0x00000000ff037424 */ /* 0x000fc800078e00ff */
[----:B0-----:R-:W-:Y:S05]  /*13c0*/  RET.REL.NODEC R2 `(_Z24layernorm_forward_kernelPKfPfS0_S0_iiiif) ;  /* 0xffffffec020c7950 */ /* 0x001fea0003c3ffff */
.L_x_80:
        /* <DEDUP_REMOVED lines=11> */
.L_x_84:


//--------------------- .nv.shared._Z14softmax_kernelPKfPfii --------------------------
	.section	.nv.shared._Z14softmax_kernelPKfPfii,"aw",@nobits
	.sectionflags	@""
	.align	16
	.zero		1024


//--------------------- .nv.shared.reserved.0     --------------------------
	.section	.nv.shared.reserved.0,"aw",@nobits
	.weak		__nv_reservedSMEM_offset_0_alias
	.size		__nv_reservedSMEM_offset_0_alias, 0, 64
	.other		__nv_reservedSMEM_offset_0_alias,@"STO_CUDA_RESERVED_SHARED STV_DEFAULT"
__nv_reservedSMEM_offset_0_alias:
	.zero		0
	.zero		64


//--------------------- .nv.shared._Z28init_layernorm_params_kernelPfS_i --------------------------
	.section	.nv.shared._Z28init_layernorm_params_kernelPfS_i,"aw",@nobits
	.sectionflags	@""
	.align	16
	.zero		1024


//--------------------- .nv.shared._Z36label_smoothing_cross_entropy_kernelPKfPKiPfiif --------------------------
	.section	.nv.shared._Z36label_smoothing_cross_entropy_kernelPKfPKiPfiif,"aw",@nobits
	.sectionflags	@""
	.align	16
	.zero		1024


//--------------------- .nv.shared._Z17focal_loss_kernelPKfPKiPfiiff --------------------------
	.section	.nv.shared._Z17focal_loss_kernelPKfPKiPfiiff,"aw",@nobits
	.sectionflags	@""
	.align	16
	.zero		1024


//--------------------- .nv.shared._Z23swish_activation_kernelPKfPfif --------------------------
	.section	.nv.shared._Z23swish_activation_kernelPKfPfif,"aw",@nobits
	.sectionflags	@""
	.align	16
	.zero		1024


//--------------------- .nv.shared._Z22gelu_activation_kernelPKfPfi --------------------------
	.section	.nv.shared._Z22gelu_activation_kernelPKfPfi,"aw",@nobits
	.sectionflags	@""
	.align	16
	.zero		1024


//--------------------- .nv.shared._Z24layernorm_forward_kernelPKfPfS0_S0_iiiif --------------------------
	.section	.nv.shared._Z24layernorm_forward_kernelPKfPfS0_S0_iiiif,"aw",@nobits
	.sectionflags	@""
	.align	16
	.zero		1024


//--------------------- .nv.constant0._Z14softmax_kernelPKfPfii --------------------------
	.section	.nv.constant0._Z14softmax_kernelPKfPfii,"a",@progbits
	.sectionflags	@""
	.align	4
.nv.constant0._Z14softmax_kernelPKfPfii:
	.zero		920


//--------------------- .nv.constant0._Z28init_layernorm_params_kernelPfS_i --------------------------
	.section	.nv.constant0._Z28init_layernorm_params_kernelPfS_i,"a",@progbits
	.sectionflags	@""
	.align	4
.nv.constant0._Z28init_layernorm_params_kernelPfS_i:
	.zero		916


//--------------------- .nv.constant0._Z36label_smoothing_cross_entropy_kernelPKfPKiPfiif --------------------------
	.section	.nv.constant0._Z36label_smoothing_cross_entropy_kernelPKfPKiPfiif,"a",@progbits
	.sectionflags	@""
	.align	4
.nv.constant0._Z36label_smoothing_cross_entropy_kernelPKfPKiPfiif:
	.zero		932


//--------------------- .nv.constant0._Z17focal_loss_kernelPKfPKiPfiiff --------------------------
	.section	.nv.constant0._Z17focal_loss_kernelPKfPKiPfiiff,"a",@progbits
	.sectionflags	@""
	.align	4
.nv.constant0._Z17focal_loss_kernelPKfPKiPfiiff:
	.zero		936


//--------------------- .nv.constant0._Z23swish_activation_kernelPKfPfif --------------------------
	.section	.nv.constant0._Z23swish_activation_kernelPKfPfif,"a",@progbits
	.sectionflags	@""
	.align	4
.nv.constant0._Z23swish_activation_kernelPKfPfif:
	.zero		920


//--------------------- .nv.constant0._Z22gelu_activation_kernelPKfPfi --------------------------
	.section	.nv.constant0._Z22gelu_activation_kernelPKfPfi,"a",@progbits
	.sectionflags	@""
	.align	4
.nv.constant0._Z22gelu_activation_kernelPKfPfi:
	.zero		916


//--------------------- .nv.constant0._Z24layernorm_forward_kernelPKfPfS0_S0_iiiif --------------------------
	.section	.nv.constant0._Z24layernorm_forward_kernelPKfPfS0_S0_iiiif,"a",@progbits
	.sectionflags	@""
	.align	4
.nv.constant0._Z24layernorm_forward_kernelPKfPfS0_S0_iiiif:
	.zero		948


//--------------------- SYMBOLS --------------------------

	.type		.nv.reservedSmem.offset0,@object
	.size		.nv.reservedSmem.offset0,0x4
	.type		.nv.reservedSmem.cap,@object
	.size		.nv.reservedSmem.cap,0x4
